def matmul_kernel(
    a_ptr,
    b_ptr,
    c_ptr,
    M,
    N,
    K,
    stride_am,
    stride_ak,
    stride_bk,
    stride_bn,
    stride_cm,
    stride_cn,
    BLOCK_M: tl.constexpr,
    BLOCK_N: tl.constexpr,
    BLOCK_K: tl.constexpr,
    GROUP_M: tl.constexpr,
):
    pid = tl.program_id(axis=0)
    num_pid_m = tl.cdiv(M, BLOCK_M)
    num_pid_n = tl.cdiv(N, BLOCK_N)
    num_pid_in_group = GROUP_M * num_pid_n
    group_id = pid // num_pid_in_group
    first_pid_m = group_id * GROUP_M
    group_size_m = min(num_pid_m - first_pid_m, GROUP_M)
    pid_m = first_pid_m + ((pid % num_pid_in_group) % group_size_m)
    pid_n = (pid % num_pid_in_group) // group_size_m

    offs_am = (pid_m * BLOCK_M + tl.arange(0, BLOCK_M)) % M
    offs_bn = (pid_n * BLOCK_N + tl.arange(0, BLOCK_N)) % N
    offs_k = tl.arange(0, BLOCK_K)
    a_ptrs = a_ptr + offs_am[:, None] * stride_am + offs_k[None, :] * stride_ak
    b_ptrs = b_ptr + offs_k[:, None] * stride_bk + offs_bn[None, :] * stride_bn

    acc = tl.zeros((BLOCK_M, BLOCK_N), dtype=tl.float32)
    for kk in range(0, tl.cdiv(K, BLOCK_K)):
        a = tl.load(a_ptrs, mask=offs_k[None, :] < K - kk * BLOCK_K, other=0.0)
        b = tl.load(b_ptrs, mask=offs_k[:, None] < K - kk * BLOCK_K, other=0.0)
        acc = tl.dot(a, b, acc)
        a_ptrs += BLOCK_K * stride_ak
        b_ptrs += BLOCK_K * stride_bk

    c = acc.to(c_ptr.dtype.element_ty)
    offs_cm = pid_m * BLOCK_M + tl.arange(0, BLOCK_M)
    offs_cn = pid_n * BLOCK_N + tl.arange(0, BLOCK_N)
    c_ptrs = c_ptr + offs_cm[:, None] * stride_cm + offs_cn[None, :] * stride_cn
    mask = (offs_cm[:, None] < M) & (offs_cn[None, :] < N)
    tl.store(c_ptrs, c, mask=mask)

# config = {"BLOCK_K": 64, "BLOCK_M": 64, "BLOCK_N": 512, "GROUP_M": 8, "arch": "sm_90", "dtype": "fp8e4m3", "num_ctas": 4, "num_stages": 3, "num_warps": 4}
# arch = sm_90


// ===== COMPILED SASS (sm_90a) =====

	.target	sm_90a

	.elftype	@"ET_EXEC"


//--------------------- .note.nv.tkinfo           --------------------------
	.section	.note.nv.tkinfo,"",@"SHT_NOTE"
	.sectionflags	@"SHF_NOTE_NV_TKINFO"
	.tkinfo
        /*0018*/ 	.word	0x00000002
        /*0030*/ 	.string	""
        /*0030*/ 	.string	"ptxas"
        /*0030*/ 	.string	"Cuda compilation tools, release 13.0, V13.0.88"
        /*0030*/ 	.string	"Build cuda_13.0.r13.0/compiler.36424714_0"
        /*0030*/ 	.string	"-v  -suppress-debug-info  -lineinfo  -arch sm_90a "



//--------------------- .note.nv.cuinfo           --------------------------
	.section	.note.nv.cuinfo,"",@"SHT_NOTE"
	.sectionflags	@"SHF_NOTE_NV_CUINFO"
        /*0018*/ 	.short	0x0002
        /*001a*/ 	.short	0x005a
        /*001c*/ 	.short	0x0082
	.zero		2


//--------------------- .nv.info                  --------------------------
	.section	.nv.info,"",@"SHT_CUDA_INFO"
	.align	4


	//----- nvinfo : EIATTR_REGCOUNT
	.align		4
        /*0000*/ 	.byte	0x04, 0x2f
        /*0002*/ 	.short	(.L_1 - .L_0)
	.align		4
.L_0:
        /*0004*/ 	.word	index@(matmul_kernel)
        /*0008*/ 	.word	0x000000ff


	//----- nvinfo : EIATTR_FRAME_SIZE
	.align		4
.L_1:
        /*000c*/ 	.byte	0x04, 0x11
        /*000e*/ 	.short	(.L_3 - .L_2)
	.align		4
.L_2:
        /*0010*/ 	.word	index@(matmul_kernel)
        /*0014*/ 	.word	0x00000158


	//----- nvinfo : EIATTR_MIN_STACK_SIZE
	.align		4
.L_3:
        /*0018*/ 	.byte	0x04, 0x12
        /*001a*/ 	.short	(.L_5 - .L_4)
	.align		4
.L_4:
        /*001c*/ 	.word	index@(matmul_kernel)
        /*0020*/ 	.word	0x00000158
.L_5:


//--------------------- .nv.compat                --------------------------
	.section	.nv.compat,"",@"SHT_CUDA_COMPAT_INFO"
	.align	4
        /*0000*/ 	.byte	0x02, 0x09, 0x01, 0x00, 0x02, 0x02, 0x04, 0x00, 0x02, 0x05, 0x05, 0x00, 0x03, 0x07, 0x01, 0x01
        /*0010*/ 	.byte	0x02, 0x03, 0x00, 0x00, 0x02, 0x06, 0x01, 0x00, 0x04, 0x0b, 0x08, 0x00, 0x00, 0x00, 0x00, 0x00
        /*0020*/ 	.byte	0x00, 0x00, 0x00, 0x00


//--------------------- .nv.info.matmul_kernel    --------------------------
	.section	.nv.info.matmul_kernel,"",@"SHT_CUDA_INFO"
	.sectionflags	@""
	.align	4


	//----- nvinfo : EIATTR_CUDA_API_VERSION
	.align		4
        /*0000*/ 	.byte	0x04, 0x37
        /*0002*/ 	.short	(.L_7 - .L_6)
.L_6:
        /*0004*/ 	.word	0x00000082


	//----- nvinfo : EIATTR_KPARAM_INFO
	.align		4
.L_7:
        /*0008*/ 	.byte	0x04, 0x17
        /*000a*/ 	.short	(.L_9 - .L_8)
.L_8:
        /*000c*/ 	.word	0x00000000
        /*0010*/ 	.short	0x000d
        /*0012*/ 	.short	0x0048
        /*0014*/ 	.byte	0x00, 0xf4, 0x21, 0x00


	//----- nvinfo : EIATTR_KPARAM_INFO
	.align		4
.L_9:
        /*0018*/ 	.byte	0x04, 0x17
        /*001a*/ 	.short	(.L_11 - .L_10)
.L_10:
        /*001c*/ 	.word	0x00000000
        /*0020*/ 	.short	0x000c
        /*0022*/ 	.short	0x0040
        /*0024*/ 	.byte	0x00, 0xf4, 0x21, 0x00


	//----- nvinfo : EIATTR_KPARAM_INFO
	.align		4
.L_11:
        /*0028*/ 	.byte	0x04, 0x17
        /*002a*/ 	.short	(.L_13 - .L_12)
.L_12:
        /*002c*/ 	.word	0x00000000
        /*0030*/ 	.short	0x000b
        /*0032*/ 	.short	0x0038
        /*0034*/ 	.byte	0x00, 0xf0, 0x11, 0x00


	//----- nvinfo : EIATTR_KPARAM_INFO
	.align		4
.L_13:
        /*0038*/ 	.byte	0x04, 0x17
        /*003a*/ 	.short	(.L_15 - .L_14)
.L_14:
        /*003c*/ 	.word	0x00000000
        /*0040*/ 	.short	0x000a
        /*0042*/ 	.short	0x0034
        /*0044*/ 	.byte	0x00, 0xf0, 0x11, 0x00


	//----- nvinfo : EIATTR_KPARAM_INFO
	.align		4
.L_15:
        /*0048*/ 	.byte	0x04, 0x17
        /*004a*/ 	.short	(.L_17 - .L_16)
.L_16:
        /*004c*/ 	.word	0x00000000
        /*0050*/ 	.short	0x0009
        /*0052*/ 	.short	0x0030
        /*0054*/ 	.byte	0x00, 0xf0, 0x11, 0x00


	//----- nvinfo : EIATTR_KPARAM_INFO
	.align		4
.L_17:
        /*0058*/ 	.byte	0x04, 0x17
        /*005a*/ 	.short	(.L_19 - .L_18)
.L_18:
        /*005c*/ 	.word	0x00000000
        /*0060*/ 	.short	0x0008
        /*0062*/ 	.short	0x002c
        /*0064*/ 	.byte	0x00, 0xf0, 0x11, 0x00


	//----- nvinfo : EIATTR_KPARAM_INFO
	.align		4
.L_19:
        /*0068*/ 	.byte	0x04, 0x17
        /*006a*/ 	.short	(.L_21 - .L_20)
.L_20:
        /*006c*/ 	.word	0x00000000
        /*0070*/ 	.short	0x0007
        /*0072*/ 	.short	0x0028
        /*0074*/ 	.byte	0x00, 0xf0, 0x11, 0x00


	//----- nvinfo : EIATTR_KPARAM_INFO
	.align		4
.L_21:
        /*0078*/ 	.byte	0x04, 0x17
        /*007a*/ 	.short	(.L_23 - .L_22)
.L_22:
        /*007c*/ 	.word	0x00000000
        /*0080*/ 	.short	0x0006
        /*0082*/ 	.short	0x0024
        /*0084*/ 	.byte	0x00, 0xf0, 0x11, 0x00


	//----- nvinfo : EIATTR_KPARAM_INFO
	.align		4
.L_23:
        /*0088*/ 	.byte	0x04, 0x17
        /*008a*/ 	.short	(.L_25 - .L_24)
.L_24:
        /*008c*/ 	.word	0x00000000
        /*0090*/ 	.short	0x0005
        /*0092*/ 	.short	0x0020
        /*0094*/ 	.byte	0x00, 0xf0, 0x11, 0x00


	//----- nvinfo : EIATTR_KPARAM_INFO
	.align		4
.L_25:
        /*0098*/ 	.byte	0x04, 0x17
        /*009a*/ 	.short	(.L_27 - .L_26)
.L_26:
        /*009c*/ 	.word	0x00000000
        /*00a0*/ 	.short	0x0004
        /*00a2*/ 	.short	0x001c
        /*00a4*/ 	.byte	0x00, 0xf0, 0x11, 0x00


	//----- nvinfo : EIATTR_KPARAM_INFO
	.align		4
.L_27:
        /*00a8*/ 	.byte	0x04, 0x17
        /*00aa*/ 	.short	(.L_29 - .L_28)
.L_28:
        /*00ac*/ 	.word	0x00000000
        /*00b0*/ 	.short	0x0003
        /*00b2*/ 	.short	0x0018
        /*00b4*/ 	.byte	0x00, 0xf0, 0x11, 0x00


	//----- nvinfo : EIATTR_KPARAM_INFO
	.align		4
.L_29:
        /*00b8*/ 	.byte	0x04, 0x17
        /*00ba*/ 	.short	(.L_31 - .L_30)
.L_30:
        /*00bc*/ 	.word	0x00000000
        /*00c0*/ 	.short	0x0002
        /*00c2*/ 	.short	0x0010
        /*00c4*/ 	.byte	0x00, 0xf4, 0x21, 0x00


	//----- nvinfo : EIATTR_KPARAM_INFO
	.align		4
.L_31:
        /*00c8*/ 	.byte	0x04, 0x17
        /*00ca*/ 	.short	(.L_33 - .L_32)
.L_32:
        /*00cc*/ 	.word	0x00000000
        /*00d0*/ 	.short	0x0001
        /*00d2*/ 	.short	0x0008
        /*00d4*/ 	.byte	0x00, 0xf4, 0x21, 0x00


	//----- nvinfo : EIATTR_KPARAM_INFO
	.align		4
.L_33:
        /*00d8*/ 	.byte	0x04, 0x17
        /*00da*/ 	.short	(.L_35 - .L_34)
.L_34:
        /*00dc*/ 	.word	0x00000000
        /*00e0*/ 	.short	0x0000
        /*00e2*/ 	.short	0x0000
        /*00e4*/ 	.byte	0x00, 0xf4, 0x21, 0x00


	//----- nvinfo : EIATTR_EXPLICIT_CLUSTER
	.align		4
.L_35:
        /*00e8*/ 	.byte	0x01, 0x3e
	.zero		2


	//----- nvinfo : EIATTR_CTA_PER_CLUSTER
	.align		4
        /*00ec*/ 	.byte	0x04, 0x3d
        /*00ee*/ 	.short	(.L_37 - .L_36)
.L_36:
        /*00f0*/ 	.word	0x00000004
        /*00f4*/ 	.word	0x00000001
        /*00f8*/ 	.word	0x00000001


	//----- nvinfo : EIATTR_SPARSE_MMA_MASK
	.align		4
.L_37:
        /*00fc*/ 	.byte	0x03, 0x50
        /*00fe*/ 	.short	0x0000


	//----- nvinfo : EIATTR_MAXREG_COUNT
	.align		4
        /*0100*/ 	.byte	0x03, 0x1b
        /*0102*/ 	.short	0x00ff


	//----- nvinfo : EIATTR_NUM_BARRIERS
	.align		4
        /*0104*/ 	.byte	0x02, 0x4c
        /*0106*/ 	.byte	0x01
	.zero		1


	//----- nvinfo : EIATTR_ANNOTATIONS
	.align		4
        /*0108*/ 	.byte	0x04, 0x55
        /*010a*/ 	.short	(.L_39 - .L_38)


	//   ....[0]....
.L_38:
        /*010c*/ 	.word	0x00000001
        /*0110*/ 	.byte	0xe0, 0x05, 0x00, 0x00, 0x01, 0x00, 0x00, 0x00, 0x10, 0x06, 0x00, 0x00, 0x01, 0x00, 0x00, 0x00
        /* <DEDUP_REMOVED lines=104> */
        /*07a0*/ 	.byte	0x30, 0xb5, 0x00, 0x00


	//----- nvinfo : EIATTR_MERCURY_ISA_VERSION
	.align		4
.L_39:
        /*07a4*/ 	.byte	0x03, 0x5f
        /*07a6*/ 	.short	0x0101


	//----- nvinfo : EIATTR_EXIT_INSTR_OFFSETS
	.align		4
        /*07a8*/ 	.byte	0x04, 0x1c
        /*07aa*/ 	.short	(.L_41 - .L_40)


	//   ....[0]....
.L_40:
        /*07ac*/ 	.word	0x0000b850


	//   ....[1]....
        /*07b0*/ 	.word	0x0000b870


	//----- nvinfo : EIATTR_REQNTID
	.align		4
.L_41:
        /*07b4*/ 	.byte	0x04, 0x10
        /*07b6*/ 	.short	(.L_43 - .L_42)
.L_42:
        /*07b8*/ 	.word	0x00000080
        /*07bc*/ 	.word	0x00000001
        /*07c0*/ 	.word	0x00000001


	//----- nvinfo : EIATTR_CBANK_PARAM_SIZE
	.align		4
.L_43:
        /*07c4*/ 	.byte	0x03, 0x19
        /*07c6*/ 	.short	0x0050


	//----- nvinfo : EIATTR_PARAM_CBANK
	.align		4
        /*07c8*/ 	.byte	0x04, 0x0a
        /*07ca*/ 	.short	(.L_45 - .L_44)
	.align		4
.L_44:
        /*07cc*/ 	.word	index@(.nv.constant0.matmul_kernel)
        /*07d0*/ 	.short	0x0210
        /*07d2*/ 	.short	0x0050


	//----- nvinfo : EIATTR_SW_WAR
	.align		4
.L_45:
        /*07d4*/ 	.byte	0x04, 0x36
        /*07d6*/ 	.short	(.L_47 - .L_46)
.L_46:
        /*07d8*/ 	.word	0x00000008
.L_47:


//--------------------- .nv.callgraph             --------------------------
	.section	.nv.callgraph,"",@"SHT_CUDA_CALLGRAPH"
	.align	4
	.sectionentsize	8
	.align		4
        /*0000*/ 	.word	0x00000000
	.align		4
        /*0004*/ 	.word	0xffffffff
	.align		4
        /*0008*/ 	.word	0x00000000
	.align		4
        /*000c*/ 	.word	0xfffffffe
	.align		4
        /*0010*/ 	.word	0x00000000
	.align		4
        /*0014*/ 	.word	0xfffffffd
	.align		4
        /*0018*/ 	.word	0x00000000
	.align		4
        /*001c*/ 	.word	0xfffffffc


//--------------------- .text.matmul_kernel       --------------------------
	.section	.text.matmul_kernel,"ax",@progbits
	.align	128
        .global         matmul_kernel
        .type           matmul_kernel,@function
        .size           matmul_kernel,(.L_x_4 - matmul_kernel)
        .other          matmul_kernel,@"STO_CUDA_ENTRY STV_DEFAULT"
matmul_kernel:
.text.matmul_kernel:
[----:B------:R-:W0:Y:S08]  /*0000*/  LDC R1, c[0x0][0x28] ;  /* 0x00000a00ff017b82 */ /* 0x000e300000000800 */
[----:B------:R-:W1:Y:S01]  /*0010*/  LDC.64 R104, c[0x0][0x228] ;  /* 0x00008a00ff687b82 */ /* 0x000e620000000a00 */
[----:B------:R-:W2:Y:S01]  /*0020*/  S2R R151, SR_TID.X ;  /* 0x0000000000977919 */ /* 0x000ea20000002100 */
[----:B0-----:R-:W-:Y:S01]  /*0030*/  VIADD R1, R1, 0xfffffea8 ;  /* 0xfffffea801017836 */ /* 0x001fe20000000000 */
[----:B------:R-:W-:Y:S01]  /*0040*/  ULDC.64 UR16, c[0x0][0x208] ;  /* 0x0000820000107ab9 */ /* 0x000fe20000000a00 */
[----:B------:R-:W-:-:S04]  /*0050*/  ULDC UR14, c[0x0][0x230] ;  /* 0x00008c00000e7ab9 */ /* 0x000fc80000000800 */
[----:B------:R-:W0:Y:S08]  /*0060*/  S2UR UR4, SR_CTAID.X ;  /* 0x00000000000479c3 */ /* 0x000e300000002500 */
[----:B------:R-:W3:Y:S01]  /*0070*/  S2UR UR12, SR_CgaCtaId ;  /* 0x00000000000c79c3 */ /* 0x000ee20000008800 */
[----:B-1----:R-:W-:-:S05]  /*0080*/  VIADD R0, R105, 0x1ff ;  /* 0x000001ff69007836 */ /* 0x002fca0000000000 */
[----:B------:R-:W-:Y:S02]  /*0090*/  SHF.R.S32.HI R3, RZ, 0x1f, R0 ;  /* 0x0000001fff037819 */ /* 0x000fe40000011400 */
[----:B0-----:R-:W-:Y:S01]  /*00a0*/  I2FP.F32.U32 R5, UR4 ;  /* 0x0000000400057c45 */ /* 0x001fe20008201000 */
[----:B------:R-:W-:Y:S01]  /*00b0*/  ULDC UR4, c[0x0][0x150] ;  /* 0x0000540000047ab9 */ /* 0x000fe20000000800 */
[----:B------:R-:W-:-:S03]  /*00c0*/  LEA.HI R3, R3, R0, RZ, 0x9 ;  /* 0x0000000003037211 */ /* 0x000fc600078f48ff */
[----:B------:R-:W-:Y:S01]  /*00d0*/  FMUL R5, R5, UR4 ;  /* 0x0000000405057c20 */ /* 0x000fe20008400000 */
[----:B------:R-:W-:-:S05]  /*00e0*/  SHF.R.S32.HI R3, RZ, 0x9, R3 ;  /* 0x00000009ff037819 */ /* 0x000fca0000011403 */
[----:B------:R-:W-:Y:S01]  /*00f0*/  IMAD.SHL.U32 R4, R3, 0x8, RZ ;  /* 0x0000000803047824 */ /* 0x000fe200078e00ff */
[----:B------:R-:W0:Y:S04]  /*0100*/  F2I.U32.TRUNC.NTZ R5, R5 ;  /* 0x0000000500057305 */ /* 0x000e28000020f000 */
[----:B------:R-:W-:-:S04]  /*0110*/  IABS R7, R4 ;  /* 0x0000000400077213 */ /* 0x000fc80000000000 */
[----:B------:R-:W1:Y:S01]  /*0120*/  I2F.RP R0, R7 ;  /* 0x0000000700007306 */ /* 0x000e620000209400 */
[----:B0-----:R-:W-:-:S07]  /*0130*/  IABS R11, R5 ;  /* 0x00000005000b7213 */ /* 0x001fce0000000000 */
[----:B-1----:R-:W0:Y:S02]  /*0140*/  MUFU.RCP R0, R0 ;  /* 0x0000000000007308 */ /* 0x002e240000001000 */
[----:B0-----:R-:W-:Y:S01]  /*0150*/  VIADD R2, R0, 0xffffffe ;  /* 0x0ffffffe00027836 */ /* 0x001fe20000000000 */
[----:B------:R-:W-:-:S05]  /*0160*/  IABS R0, R4 ;  /* 0x0000000400007213 */ /* 0x000fca0000000000 */
[----:B------:R0:W1:Y:S01]  /*0170*/  F2I.FTZ.U32.TRUNC.NTZ R3, R2 ;  /* 0x0000000200037305 */ /* 0x000062000021f000 */
[----:B------:R-:W-:Y:S02]  /*0180*/  IMAD.MOV R0, RZ, RZ, -R0 ;  /* 0x000000ffff007224 */ /* 0x000fe400078e0a00 */
[----:B0-----:R-:W-:Y:S02]  /*0190*/  IMAD.MOV.U32 R2, RZ, RZ, RZ ;  /* 0x000000ffff027224 */ /* 0x001fe400078e00ff */
[----:B-1----:R-:W-:-:S04]  /*01a0*/  IMAD.MOV R6, RZ, RZ, -R3 ;  /* 0x000000ffff067224 */ /* 0x002fc800078e0a03 */
[----:B------:R-:W-:-:S04]  /*01b0*/  IMAD R9, R6, R7, RZ ;  /* 0x0000000706097224 */ /* 0x000fc800078e02ff */
[----:B------:R-:W-:-:S06]  /*01c0*/  IMAD.HI.U32 R2, R3, R9, R2 ;  /* 0x0000000903027227 */ /* 0x000fcc00078e0002 */
[----:B------:R-:W-:-:S04]  /*01d0*/  IMAD.HI.U32 R2, R2, R11, RZ ;  /* 0x0000000b02027227 */ /* 0x000fc800078e00ff */
[----:B------:R-:W-:-:S05]  /*01e0*/  IMAD R0, R2, R0, R11 ;  /* 0x0000000002007224 */ /* 0x000fca00078e020b */
[----:B------:R-:W-:-:S13]  /*01f0*/  ISETP.GT.U32.AND P1, PT, R7, R0, PT ;  /* 0x000000000700720c */ /* 0x000fda0003f24070 */
[----:B------:R-:W-:Y:S02]  /*0200*/  @!P1 IMAD.IADD R0, R0, 0x1, -R7 ;  /* 0x0000000100009824 */ /* 0x000fe400078e0a07 */
[----:B------:R-:W-:Y:S01]  /*0210*/  @!P1 VIADD R2, R2, 0x1 ;  /* 0x0000000102029836 */ /* 0x000fe20000000000 */
[----:B------:R-:W-:Y:S02]  /*0220*/  ISETP.NE.AND P1, PT, R4, RZ, PT ;  /* 0x000000ff0400720c */ /* 0x000fe40003f25270 */
[----:B------:R-:W-:Y:S02]  /*0230*/  ISETP.GE.U32.AND P0, PT, R0, R7, PT ;  /* 0x000000070000720c */ /* 0x000fe40003f06070 */
[----:B------:R-:W-:-:S04]  /*0240*/  LOP3.LUT R0, R5, R4, RZ, 0x3c, !PT ;  /* 0x0000000405007212 */ /* 0x000fc800078e3cff */
[----:B------:R-:W-:Y:S01]  /*0250*/  ISETP.GE.AND P2, PT, R0, RZ, PT ;  /* 0x000000ff0000720c */ /* 0x000fe20003f46270 */
[----:B------:R-:W-:-:S05]  /*0260*/  VIADD R0, R104, 0x3f ;  /* 0x0000003f68007836 */ /* 0x000fca0000000000 */
[----:B------:R-:W-:Y:S01]  /*0270*/  SHF.R.S32.HI R3, RZ, 0x1f, R0 ;  /* 0x0000001fff037819 */ /* 0x000fe20000011400 */
[----:B------:R-:W-:-:S03]  /*0280*/  @P0 VIADD R2, R2, 0x1 ;  /* 0x0000000102020836 */ /* 0x000fc60000000000 */
[----:B------:R-:W-:-:S03]  /*0290*/  LEA.HI R3, R3, R0, RZ, 0x6 ;  /* 0x0000000003037211 */ /* 0x000fc600078f30ff */
[----:B------:R-:W-:Y:S01]  /*02a0*/  @!P2 IMAD.MOV R2, RZ, RZ, -R2 ;  /* 0x000000ffff02a224 */ /* 0x000fe200078e0a02 */
[----:B------:R-:W-:-:S05]  /*02b0*/  @!P1 LOP3.LUT R2, RZ, R4, RZ, 0x33, !PT ;  /* 0x00000004ff029212 */ /* 0x000fca00078e33ff */
[----:B------:R-:W-:Y:S02]  /*02c0*/  IMAD.SHL.U32 R8, R2, 0x8, RZ ;  /* 0x0000000802087824 */ /* 0x000fe400078e00ff */
[----:B------:R-:W-:-:S03]  /*02d0*/  IMAD.MOV R2, RZ, RZ, -R2 ;  /* 0x000000ffff027224 */ /* 0x000fc600078e0a02 */
[----:B------:R-:W-:Y:S01]  /*02e0*/  LEA.HI.SX32 R3, R3, -R8, 0x1a ;  /* 0x8000000803037211 */ /* 0x000fe200078fd2ff */
[----:B------:R-:W-:-:S03]  /*02f0*/  IMAD R11, R4, R2, R5 ;  /* 0x00000002040b7224 */ /* 0x000fc600078e0205 */
[----:B------:R-:W-:Y:S02]  /*0300*/  VIMNMX R10, R3, 0x8, PT ;  /* 0x00000008030a7848 */ /* 0x000fe40003fe0100 */
[----:B------:R-:W-:Y:S02]  /*0310*/  IABS R9, R11 ;  /* 0x0000000b00097213 */ /* 0x000fe40000000000 */
[-C--:B------:R-:W-:Y:S02]  /*0320*/  IABS R7, R10.reuse ;  /* 0x0000000a00077213 */ /* 0x080fe40000000000 */
[----:B------:R-:W-:Y:S02]  /*0330*/  IABS R4, R10 ;  /* 0x0000000a00047213 */ /* 0x000fe40000000000 */
[----:B------:R-:W0:Y:S01]  /*0340*/  I2F.RP R0, R7 ;  /* 0x0000000700007306 */ /* 0x000e220000209400 */
[C---:B------:R-:W-:Y:S02]  /*0350*/  R2UR UR5, R10.reuse ;  /* 0x000000000a0572ca */ /* 0x040fe400000e0000 */
[----:B------:R-:W-:-:S11]  /*0360*/  R2UR UR6, R10 ;  /* 0x000000000a0672ca */ /* 0x000fd600000e0000 */
[----:B------:R-:W-:Y:S01]  /*0370*/  UISETP.NE.AND UP0, UPT, UR5, URZ, UPT ;  /* 0x0000003f0500728c */ /* 0x000fe2000bf05270 */
[----:B0-----:R-:W0:Y:S01]  /*0380*/  MUFU.RCP R0, R0 ;  /* 0x0000000000007308 */ /* 0x001e220000001000 */
[----:B---3--:R-:W-:-:S04]  /*0390*/  USHF.L.U32 UR5, UR12, 0x7, URZ ;  /* 0x000000070c057899 */ /* 0x008fc8000800063f */
[----:B------:R-:W-:Y:S01]  /*03a0*/  ULOP3.LUT UR5, UR5, 0x180, URZ, 0xc0, !UPT ;  /* 0x0000018005057892 */ /* 0x000fe2000f8ec03f */
[----:B0-----:R-:W-:Y:S02]  /*03b0*/  VIADD R3, R0, 0xffffffe ;  /* 0x0ffffffe00037836 */ /* 0x001fe40000000000 */
[----:B------:R-:W-:Y:S01]  /*03c0*/  IMAD.MOV R0, RZ, RZ, -R4 ;  /* 0x000000ffff007224 */ /* 0x000fe200078e0a04 */
[----:B--2---:R-:W-:-:S03]  /*03d0*/  LOP3.LUT R4, R151, 0x3f, RZ, 0xc0, !PT ;  /* 0x0000003f97047812 */ /* 0x004fc600078ec0ff */
[----:B------:R-:W0:Y:S02]  /*03e0*/  F2I.FTZ.U32.TRUNC.NTZ R3, R3 ;  /* 0x0000000300037305 */ /* 0x000e24000021f000 */
[----:B0-----:R-:W-:-:S04]  /*03f0*/  IMAD.MOV R6, RZ, RZ, -R3 ;  /* 0x000000ffff067224 */ /* 0x001fc800078e0a03 */
[----:B------:R-:W-:Y:S02]  /*0400*/  IMAD.MOV.U32 R2, RZ, RZ, R6 ;  /* 0x000000ffff027224 */ /* 0x000fe400078e0006 */
[----:B------:R-:W0:Y:S02]  /*0410*/  LDC R6, c[0x0][0x230] ;  /* 0x00008c00ff067b82 */ /* 0x000e240000000800 */
[----:B------:R-:W-:Y:S02]  /*0420*/  IMAD R5, R2, R7, RZ ;  /* 0x0000000702057224 */ /* 0x000fe400078e02ff */
[----:B------:R-:W-:-:S04]  /*0430*/  IMAD.MOV.U32 R2, RZ, RZ, RZ ;  /* 0x000000ffff027224 */ /* 0x000fc800078e00ff */
[----:B------:R-:W-:-:S06]  /*0440*/  IMAD.HI.U32 R2, R3, R5, R2 ;  /* 0x0000000503027227 */ /* 0x000fcc00078e0002 */
[----:B------:R-:W-:-:S04]  /*0450*/  IMAD.HI.U32 R2, R2, R9, RZ ;  /* 0x0000000902027227 */ /* 0x000fc800078e00ff */
[----:B------:R-:W-:-:S05]  /*0460*/  IMAD R0, R2, R0, R9 ;  /* 0x0000000002007224 */ /* 0x000fca00078e0209 */
[----:B------:R-:W-:Y:S01]  /*0470*/  ISETP.GT.U32.AND P1, PT, R7, R0, PT ;  /* 0x000000000700720c */ /* 0x000fe20003f24070 */
[----:B0-----:R-:W-:-:S12]  /*0480*/  VIADD R6, R6, 0x3f ;  /* 0x0000003f06067836 */ /* 0x001fd80000000000 */
[----:B------:R-:W-:Y:S02]  /*0490*/  @!P1 IMAD.IADD R0, R0, 0x1, -R7 ;  /* 0x0000000100009824 */ /* 0x000fe400078e0a07 */
[----:B------:R-:W-:-:S03]  /*04a0*/  @!P1 VIADD R2, R2, 0x1 ;  /* 0x0000000102029836 */ /* 0x000fc60000000000 */
[----:B------:R-:W-:Y:S02]  /*04b0*/  ISETP.GE.U32.AND P0, PT, R0, R7, PT ;  /* 0x000000070000720c */ /* 0x000fe40003f06070 */
[----:B------:R-:W-:-:S04]  /*04c0*/  LOP3.LUT R0, R11, R10, RZ, 0x3c, !PT ;  /* 0x0000000a0b007212 */ /* 0x000fc800078e3cff */
[----:B------:R-:W-:-:S07]  /*04d0*/  ISETP.GE.AND P2, PT, R0, RZ, PT ;  /* 0x000000ff0000720c */ /* 0x000fce0003f46270 */
[----:B------:R-:W-:Y:S01]  /*04e0*/  @P0 VIADD R2, R2, 0x1 ;  /* 0x0000000102020836 */ /* 0x000fe20000000000 */
[----:B------:R-:W-:-:S05]  /*04f0*/  ISETP.GT.AND P0, PT, R6, 0x3f, PT ;  /* 0x0000003f0600780c */ /* 0x000fca0003f04270 */
[----:B------:R-:W-:-:S05]  /*0500*/  @!P2 IMAD.MOV R2, RZ, RZ, -R2 ;  /* 0x000000ffff02a224 */ /* 0x000fca00078e0a02 */
[----:B------:R-:W-:Y:S02]  /*0510*/  R2UR UR4, R2 ;  /* 0x00000000020472ca */ /* 0x000fe400000e0000 */
[----:B------:R-:W-:-:S07]  /*0520*/  SHF.R.U32.HI R2, RZ, 0x6, R151 ;  /* 0x00000006ff027819 */ /* 0x000fce0000011697 */
[----:B------:R-:W-:-:S04]  /*0530*/  @!UP0 ULOP3.LUT UR4, URZ, UR6, URZ, 0x33, !UPT ;  /* 0x000000063f048292 */ /* 0x000fc8000f8e333f */
[----:B------:R-:W-:Y:S02]  /*0540*/  UIADD3 UR6, -UR4, URZ, URZ ;  /* 0x0000003f04067290 */ /* 0x000fe4000fffe13f */
[----:B------:R-:W-:-:S03]  /*0550*/  ULEA UR5, UR4, UR5, 0x9 ;  /* 0x0000000504057291 */ /* 0x000fc6000f8e483f */
[----:B------:R-:W-:Y:S01]  /*0560*/  UMOV UR4, 0x400 ;  /* 0x0000040000047882 */ /* 0x000fe20000000000 */
[----:B------:R-:W-:Y:S01]  /*0570*/  IMAD R0, R10, UR6, R11 ;  /* 0x000000060a007c24 */ /* 0x000fe2000f8e020b */
[----:B------:R-:W-:-:S03]  /*0580*/  ULEA UR12, UR12, UR4, 0x18 ;  /* 0x000000040c0c7291 */ /* 0x000fc6000f8ec03f */
[----:B------:R-:W-:Y:S01]  /*0590*/  IMAD.IADD R3, R8, 0x1, R0 ;  /* 0x0000000108037824 */ /* 0x000fe200078e0200 */
[----:B------:R-:W-:-:S03]  /*05a0*/  SGXT.U32 R0, R2, 0x1 ;  /* 0x000000010200781a */ /* 0x000fc60000000000 */
[----:B------:R-:W-:Y:S01]  /*05b0*/  IMAD R17, R3, 0x40, R4 ;  /* 0x0000004003117824 */ /* 0x000fe200078e0204 */
[----:B------:R-:W-:-:S04]  /*05c0*/  LOP3.LUT R2, R0, UR5, RZ, 0xfc, !PT ;  /* 0x0000000500027c12 */ /* 0x000fc8000f8efcff */
[C---:B------:R-:W-:Y:S01]  /*05d0*/  LOP3.LUT R19, R2.reuse, 0x2, RZ, 0xfc, !PT ;  /* 0x0000000202137812 */ /* 0x040fe200078efcff */
[----:B------:R0:W-:Y:S01]  /*05e0*/  STL [R1+0x50], R17 ;  /* 0x0000501101007387 */ /* 0x0001e20000100800 */
[C---:B------:R-:W-:Y:S02]  /*05f0*/  LOP3.LUT R21, R2.reuse, 0x4, RZ, 0xfc, !PT ;  /* 0x0000000402157812 */ /* 0x040fe400078efcff */
[C---:B------:R-:W-:Y:S01]  /*0600*/  LOP3.LUT R23, R2.reuse, 0x6, RZ, 0xfc, !PT ;  /* 0x0000000602177812 */ /* 0x040fe200078efcff */
[----:B------:R0:W-:Y:S01]  /*0610*/  STL [R1+0x148], R19 ;  /* 0x0001481301007387 */ /* 0x0001e20000100800 */
[C---:B------:R-:W-:Y:S02]  /*0620*/  LOP3.LUT R89, R2.reuse, 0x8, RZ, 0xfc, !PT ;  /* 0x0000000802597812 */ /* 0x040fe400078efcff */
[C---:B------:R-:W-:Y:S01]  /*0630*/  LOP3.LUT R91, R2.reuse, 0xa, RZ, 0xfc, !PT ;  /* 0x0000000a025b7812 */ /* 0x040fe200078efcff */
[----:B------:R0:W-:Y:S01]  /*0640*/  STL [R1+0x144], R21 ;  /* 0x0001441501007387 */ /* 0x0001e20000100800 */
[----:B------:R-:W-:-:S02]  /*0650*/  LOP3.LUT R93, R2, 0xc, RZ, 0xfc, !PT ;  /* 0x0000000c025d7812 */ /* 0x000fc400078efcff */
        /* <DEDUP_REMOVED lines=84> */
[----:B------:R-:W-:Y:S01]  /*0ba0*/  LOP3.LUT R174, R2, 0x7e, RZ, 0xfc, !PT ;  /* 0x0000007e02ae7812 */ /* 0x000fe200078efcff */
[----:B------:R0:W-:Y:S04]  /*0bb0*/  STL [R1+0xd4], R141 ;  /* 0x0000d48d01007387 */ /* 0x0001e80000100800 */
        /* <DEDUP_REMOVED lines=31> */
[----:B------:R0:W-:Y:S01]  /*0db0*/  STL [R1+0x54], R174 ;  /* 0x000054ae01007387 */ /* 0x0001e20000100800 */
[----:B------:R-:W-:Y:S05]  /*0dc0*/  @P0 BRA `(.L_x_0) ;  /* 0x00000000008c0947 */ /* 0x000fea0003800000 */
[----:B------:R-:W-:Y:S01]  /*0dd0*/  IMAD.SHL.U32 R0, R151, 0x8, RZ ;  /* 0x0000000897007824 */ /* 0x000fe200078e00ff */
[----:B------:R-:W-:Y:S02]  /*0de0*/  CS2R R24, SRZ ;  /* 0x0000000000187805 */ /* 0x000fe4000001ff00 */
[----:B------:R-:W-:Y:S02]  /*0df0*/  CS2R R26, SRZ ;  /* 0x00000000001a7805 */ /* 0x000fe4000001ff00 */
[----:B------:R-:W-:Y:S02]  /*0e00*/  CS2R R28, SRZ ;  /* 0x00000000001c7805 */ /* 0x000fe4000001ff00 */
[----:B------:R-:W-:Y:S01]  /*0e10*/  CS2R R30, SRZ ;  /* 0x00000000001e7805 */ /* 0x000fe2000001ff00 */
[----:B------:R1:W-:Y:S01]  /*0e20*/  STL [R1+0x150], R0 ;  /* 0x0001500001007387 */ /* 0x0003e20000100800 */
[----:B------:R-:W-:Y:S02]  /*0e30*/  CS2R R32, SRZ ;  /* 0x0000000000207805 */ /* 0x000fe4000001ff00 */
[----:B------:R-:W-:-:S02]  /*0e40*/  CS2R R34, SRZ ;  /* 0x0000000000227805 */ /* 0x000fc4000001ff00 */
[----:B------:R-:W-:Y:S02]  /*0e50*/  CS2R R36, SRZ ;  /* 0x0000000000247805 */ /* 0x000fe4000001ff00 */
[----:B------:R-:W-:Y:S02]  /*0e60*/  CS2R R38, SRZ ;  /* 0x0000000000267805 */ /* 0x000fe4000001ff00 */
[----:B------:R-:W-:Y:S02]  /*0e70*/  CS2R R40, SRZ ;  /* 0x0000000000287805 */ /* 0x000fe4000001ff00 */
[----:B------:R-:W-:Y:S02]  /*0e80*/  CS2R R42, SRZ ;  /* 0x00000000002a7805 */ /* 0x000fe4000001ff00 */
        /* <DEDUP_REMOVED lines=21> */
[----:B------:R-:W-:Y:S01]  /*0fe0*/  CS2R R86, SRZ ;  /* 0x0000000000567805 */ /* 0x000fe2000001ff00 */
[----:B-1----:R-:W-:Y:S06]  /*0ff0*/  BRA `(.L_x_1) ;  /* 0x0000007c00c87947 */ /* 0x002fec0003800000 */
.L_x_0:
[----:B------:R-:W-:Y:S01]  /*1000*/  IABS R3, R105 ;  /* 0x0000006900037213 */ /* 0x000fe20000000000 */
[----:B------:R-:W-:Y:S01]  /*1010*/  ULDC UR4, c[0x0][0x240] ;  /* 0x0000900000047ab9 */ /* 0x000fe20000000800 */
[----:B------:R-:W-:Y:S01]  /*1020*/  IABS R4, R104 ;  /* 0x0000006800047213 */ /* 0x000fe20000000000 */
[----:B------:R-:W-:Y:S01]  /*1030*/  ULDC.64 UR8, c[0x0][0x218] ;  /* 0x0000860000087ab9 */ /* 0x000fe20000000a00 */
[----:B------:R-:W1:Y:S01]  /*1040*/  I2F.RP R5, R3 ;  /* 0x0000000300057306 */ /* 0x000e620000209400 */
[----:B------:R-:W-:Y:S01]  /*1050*/  IABS R14, R173 ;  /* 0x000000ad000e7213 */ /* 0x000fe20000000000 */
[----:B------:R-:W-:Y:S01]  /*1060*/  ULDC UR5, c[0x0][0x234] ;  /* 0x00008d0000057ab9 */ /* 0x000fe20000000800 */
[----:B------:R-:W-:Y:S01]  /*1070*/  IABS R16, R172 ;  /* 0x000000ac00107213 */ /* 0x000fe20000000000 */
[----:B------:R-:W-:Y:S01]  /*1080*/  ULDC UR15, c[0x0][0x238] ;  /* 0x00008e00000f7ab9 */ /* 0x000fe20000000800 */
[----:B------:R-:W-:Y:S01]  /*1090*/  IABS R18, R170 ;  /* 0x000000aa00127213 */ /* 0x000fe20000000000 */
[----:B------:R-:W-:Y:S01]  /*10a0*/  ULDC.64 UR6, c[0x0][0x210] ;  /* 0x0000840000067ab9 */ /* 0x000fe20000000a00 */
[----:B------:R-:W-:Y:S01]  /*10b0*/  IABS R20, R169 ;  /* 0x000000a900147213 */ /* 0x000fe20000000000 */
[----:B------:R-:W2:Y:S01]  /*10c0*/  I2F.RP R7, R4 ;  /* 0x0000000400077306 */ /* 0x000ea20000209400 */
[----:B------:R-:W-:Y:S01]  /*10d0*/  IABS R22, R168 ;  /* 0x000000a800167213 */ /* 0x000fe20000000000 */
[----:B------:R-:W-:Y:S01]  /*10e0*/  ULDC UR13, c[0x0][0x23c] ;  /* 0x00008f00000d7ab9 */ /* 0x000fe20000000800 */
[----:B------:R-:W-:Y:S01]  /*10f0*/  IABS R24, R167 ;  /* 0x000000a700187213 */ /* 0x000fe20000000000 */
[----:B------:R-:W-:Y:S01]  /*1100*/  ULDC UR18, c[0x0][0x238] ;  /* 0x00008e0000127ab9 */ /* 0x000fe20000000800 */
[----:B------:R-:W-:Y:S01]  /*1110*/  IABS R26, R166 ;  /* 0x000000a6001a7213 */ /* 0x000fe20000000000 */
[----:B------:R-:W-:Y:S01]  /*1120*/  USHF.L.U32 UR13, UR13, 0x6, URZ ;  /* 0x000000060d0d7899 */ /* 0x000fe2000800063f */
[----:B------:R-:W-:Y:S01]  /*1130*/  IABS R28, R165 ;  /* 0x000000a5001c7213 */ /* 0x000fe20000000000 */
[----:B-1----:R-:W1:Y:S01]  /*1140*/  MUFU.RCP R5, R5 ;  /* 0x0000000500057308 */ /* 0x002e620000001000 */
[----:B------:R-:W-:-:S02]  /*1150*/  IABS R30, R164 ;  /* 0x000000a4001e7213 */ /* 0x000fc40000000000 */
[----:B------:R-:W-:Y:S02]  /*1160*/  IABS R32, R163 ;  /* 0x000000a300207213 */ /* 0x000fe40000000000 */
[----:B------:R-:W-:Y:S02]  /*1170*/  IABS R34, R162 ;  /* 0x000000a200227213 */ /* 0x000fe40000000000 */
[----:B------:R-:W-:Y:S01]  /*1180*/  IABS R36, R161 ;  /* 0x000000a100247213 */ /* 0x000fe20000000000 */
[----:B--2---:R-:W2:Y:S01]  /*1190*/  MUFU.RCP R7, R7 ;  /* 0x0000000700077308 */ /* 0x004ea20000001000 */
[----:B------:R-:W-:Y:S02]  /*11a0*/  IABS R38, R160 ;  /* 0x000000a000267213 */ /* 0x000fe40000000000 */
[----:B------:R-:W-:Y:S02]  /*11b0*/  IABS R40, R159 ;  /* 0x0000009f00287213 */ /* 0x000fe40000000000 */
[----:B------:R-:W-:-:S02]  /*11c0*/  IABS R42, R158 ;  /* 0x0000009e002a7213 */ /* 0x000fc40000000000 */
[----:B------:R-:W-:Y:S01]  /*11d0*/  IABS R44, R157 ;  /* 0x0000009d002c7213 */ /* 0x000fe20000000000 */
[----:B-1----:R-:W-:Y:S01]  /*11e0*/  VIADD R8, R5, 0xffffffe ;  /* 0x0ffffffe05087836 */ /* 0x002fe20000000000 */
[----:B------:R-:W-:Y:S02]  /*11f0*/  IABS R46, R156 ;  /* 0x0000009c002e7213 */ /* 0x000fe40000000000 */
[----:B------:R-:W-:Y:S01]  /*1200*/  IABS R48, R155 ;  /* 0x0000009b00307213 */ /* 0x000fe20000000000 */
[----:B------:R1:W3:Y:S01]  /*1210*/  F2I.FTZ.U32.TRUNC.NTZ R9, R8 ;  /* 0x0000000800097305 */ /* 0x0002e2000021f000 */
[----:B------:R-:W-:Y:S02]  /*1220*/  IABS R50, R154 ;  /* 0x0000009a00327213 */ /* 0x000fe40000000000 */
[----:B------:R-:W-:Y:S01]  /*1230*/  IABS R52, R153 ;  /* 0x0000009900347213 */ /* 0x000fe20000000000 */
[----:B--2---:R-:W-:Y:S01]  /*1240*/  VIADD R10, R7, 0xffffffe ;  /* 0x0ffffffe070a7836 */ /* 0x004fe20000000000 */
[----:B------:R-:W-:-:S02]  /*1250*/  IABS R54, R152 ;  /* 0x0000009800367213 */ /* 0x000fc40000000000 */
[----:B------:R-:W-:Y:S01]  /*1260*/  IABS R56, R150 ;  /* 0x0000009600387213 */ /* 0x000fe20000000000 */
[----:B------:R2:W4:Y:S01]  /*1270*/  F2I.FTZ.U32.TRUNC.NTZ R11, R10 ;  /* 0x0000000a000b7305 */ /* 0x000522000021f000 */
[----:B-1----:R-:W-:Y:S01]  /*1280*/  IMAD.MOV.U32 R8, RZ, RZ, RZ ;  /* 0x000000ffff087224 */ /* 0x002fe200078e00ff */
[----:B------:R-:W-:Y:S02]  /*1290*/  IABS R58, R149 ;  /* 0x00000095003a7213 */ /* 0x000fe40000000000 */
[----:B------:R-:W-:Y:S02]  /*12a0*/  IABS R60, R148 ;  /* 0x00000094003c7213 */ /* 0x000fe40000000000 */
[----:B------:R-:W-:Y:S01]  /*12b0*/  IABS R62, R147 ;  /* 0x00000093003e7213 */ /* 0x000fe20000000000 */
[----:B---3--:R-:W-:Y:S01]  /*12c0*/  IMAD.MOV R12, RZ, RZ, -R9 ;  /* 0x000000ffff0c7224 */ /* 0x008fe200078e0a09 */
[----:B------:R-:W-:Y:S01]  /*12d0*/  IABS R64, R146 ;  /* 0x0000009200407213 */ /* 0x000fe20000000000 */
[----:B--2---:R-:W-:Y:S01]  /*12e0*/  IMAD.MOV.U32 R10, RZ, RZ, RZ ;  /* 0x000000ffff0a7224 */ /* 0x004fe200078e00ff */
[----:B------:R-:W-:Y:S01]  /*12f0*/  IABS R66, R145 ;  /* 0x0000009100427213 */ /* 0x000fe20000000000 */
[----:B------:R-:W-:Y:S01]  /*1300*/  IMAD R13, R12, R3, RZ ;  /* 0x000000030c0d7224 */ /* 0x000fe200078e02ff */
[----:B------:R-:W-:-:S02]  /*1310*/  IABS R12, R174 ;  /* 0x000000ae000c7213 */ /* 0x000fc40000000000 */
[----:B------:R-:W-:Y:S01]  /*1320*/  IABS R68, R144 ;  /* 0x0000009000447213 */ /* 0x000fe20000000000 */
[----:B------:R-:W-:Y:S01]  /*1330*/  IMAD.HI.U32 R5, R9, R13, R8 ;  /* 0x0000000d09057227 */ /* 0x000fe200078e0008 */
[----:B------:R-:W-:Y:S02]  /*1340*/  IABS R70, R143 ;  /* 0x0000008f00467213 */ /* 0x000fe40000000000 */
[----:B------:R-:W-:Y:S01]  /*1350*/  IABS R72, R142 ;  /* 0x0000008e00487213 */ /* 0x000fe20000000000 */
[----:B----4-:R-:W-:Y:S01]  /*1360*/  IMAD.MOV R9, RZ, RZ, -R11 ;  /* 0x000000ffff097224 */ /* 0x010fe200078e0a0b */
[----:B------:R-:W-:Y:S01]  /*1370*/  IABS R74, R141 ;  /* 0x0000008d004a7213 */ /* 0x000fe20000000000 */
[----:B------:R-:W-:Y:S01]  /*1380*/  IMAD.HI.U32 R7, R5, R12, RZ ;  /* 0x0000000c05077227 */ /* 0x000fe200078e00ff */
[----:B------:R-:W-:Y:S02]  /*1390*/  IABS R76, R140 ;  /* 0x0000008c004c7213 */ /* 0x000fe40000000000 */
[----:B------:R-:W-:Y:S01]  /*13a0*/  IABS R78, R139 ;  /* 0x0000008b004e7213 */ /* 0x000fe20000000000 */
[----:B------:R-:W-:Y:S01]  /*13b0*/  IMAD R9, R9, R4, RZ ;  /* 0x0000000409097224 */ /* 0x000fe200078e02ff */
[----:B------:R-:W-:Y:S01]  /*13c0*/  IABS R80, R138 ;  /* 0x0000008a00507213 */ /* 0x000fe20000000000 */
[----:B------:R-:W-:Y:S01]  /*13d0*/  IMAD.HI.U32 R8, R5, R14, RZ ;  /* 0x0000000e05087227 */ /* 0x000fe200078e00ff */
[----:B------:R-:W-:-:S02]  /*13e0*/  IABS R82, R137 ;  /* 0x0000008900527213 */ /* 0x000fc40000000000 */
[----:B------:R-:W-:Y:S01]  /*13f0*/  IABS R84, R135 ;  /* 0x0000008700547213 */ /* 0x000fe20000000000 */
[----:B------:R-:W-:Y:S01]  /*1400*/  IMAD.MOV R13, RZ, RZ, -R7 ;  /* 0x000000ffff0d7224 */ /* 0x000fe200078e0a07 */
[----:B------:R-:W-:Y:S01]  /*1410*/  IABS R86, R133 ;  /* 0x0000008500567213 */ /* 0x000fe20000000000 */
[----:B------:R-:W-:Y:S01]  /*1420*/  IMAD.HI.U32 R7, R11, R9, R10 ;  /* 0x000000090b077227 */ /* 0x000fe200078e000a */
[----:B------:R-:W-:Y:S02]  /*1430*/  IABS R11, R171 ;  /* 0x000000ab000b7213 */ /* 0x000fe40000000000 */
[----:B------:R-:W-:Y:S01]  /*1440*/  IABS R88, R131 ;  /* 0x0000008300587213 */ /* 0x000fe20000000000 */
[----:B------:R-:W-:Y:S01]  /*1450*/  IMAD.HI.U32 R9, R5, R16, RZ ;  /* 0x0000001005097227 */ /* 0x000fe200078e00ff */
[----:B------:R-:W-:Y:S02]  /*1460*/  IABS R90, R129 ;  /* 0x00000081005a7213 */ /* 0x000fe40000000000 */
[----:B------:R-:W-:Y:S01]  /*1470*/  IABS R92, R127 ;  /* 0x0000007f005c7213 */ /* 0x000fe20000000000 */
[----:B------:R-:W-:Y:S01]  /*1480*/  IMAD.MOV R10, RZ, RZ, -R8 ;  /* 0x000000ffff0a7224 */ /* 0x000fe200078e0a08 */
[----:B------:R-:W-:Y:S01]  /*1490*/  IABS R94, R125 ;  /* 0x0000007d005e7213 */ /* 0x000fe20000000000 */
[----:B------:R-:W-:Y:S01]  /*14a0*/  IMAD.MOV R9, RZ, RZ, -R9 ;  /* 0x000000ffff097224 */ /* 0x000fe200078e0a09 */
[----:B------:R-:W-:Y:S01]  /*14b0*/  IABS R96, R123 ;  /* 0x0000007b00607213 */ /* 0x000fe20000000000 */
[----:B------:R-:W-:Y:S01]  /*14c0*/  IMAD R10, R3, R10, R14 ;  /* 0x0000000a030a7224 */ /* 0x000fe200078e020e */
[----:B------:R-:W-:Y:S01]  /*14d0*/  IABS R98, R121 ;  /* 0x0000007900627213 */ /* 0x000fe20000000000 */
[----:B------:R-:W-:Y:S01]  /*14e0*/  IMAD.MOV.U32 R14, RZ, RZ, R11 ;  /* 0x000000ffff0e7224 */ /* 0x000fe200078e000b */
[----:B------:R-:W-:Y:S01]  /*14f0*/  IABS R100, R119 ;  /* 0x0000007700647213 */ /* 0x000fe20000000000 */
[----:B------:R-:W-:Y:S01]  /*1500*/  IMAD.HI.U32 R11, R5, R18, RZ ;  /* 0x00000012050b7227 */ /* 0x000fe200078e00ff */
[----:B------:R-:W-:-:S02]  /*1510*/  IABS R102, R117 ;  /* 0x0000007500667213 */ /* 0x000fc40000000000 */
[----:B------:R-:W-:Y:S01]  /*1520*/  IABS R106, R115 ;  /* 0x00000073006a7213 */ /* 0x000fe20000000000 */
[C---:B------:R-:W-:Y:S01]  /*1530*/  IMAD R8, R3.reuse, R13, R12 ;  /* 0x0000000d03087224 */ /* 0x040fe200078e020c */
[----:B------:R-:W-:Y:S01]  /*1540*/  IABS R108, R113 ;  /* 0x00000071006c7213 */ /* 0x000fe20000000000 */
[----:B------:R-:W-:Y:S01]  /*1550*/  IMAD R12, R3, R9, R16 ;  /* 0x00000009030c7224 */ /* 0x000fe200078e0210 */
[----:B------:R-:W-:Y:S01]  /*1560*/  IABS R110, R111 ;  /* 0x0000006f006e7213 */ /* 0x000fe20000000000 */
[C---:B------:R-:W-:Y:S01]  /*1570*/  IMAD.HI.U32 R9, R5.reuse, R14, RZ ;  /* 0x0000000e05097227 */ /* 0x040fe200078e00ff */
[----:B------:R-:W-:Y:S02]  /*1580*/  IABS R112, R109 ;  /* 0x0000006d00707213 */ /* 0x000fe40000000000 */
[----:B------:R-:W-:Y:S01]  /*1590*/  IABS R114, R107 ;  /* 0x0000006b00727213 */ /* 0x000fe20000000000 */
[----:B------:R-:W-:Y:S01]  /*15a0*/  IMAD.MOV R11, RZ, RZ, -R11 ;  /* 0x000000ffff0b7224 */ /* 0x000fe200078e0a0b */
[----:B------:R-:W-:Y:S01]  /*15b0*/  IABS R116, R103 ;  /* 0x0000006700747213 */ /* 0x000fe20000000000 */
[----:B------:R-:W-:Y:S01]  /*15c0*/  IMAD.HI.U32 R13, R5, R20, RZ ;  /* 0x00000014050d7227 */ /* 0x000fe200078e00ff */
[----:B------:R-:W-:-:S02]  /*15d0*/  IABS R118, R101 ;  /* 0x0000006500767213 */ /* 0x000fc40000000000 */
[----:B------:R-:W-:Y:S01]  /*15e0*/  IABS R120, R99 ;  /* 0x0000006300787213 */ /* 0x000fe20000000000 */
[----:B------:R-:W-:Y:S01]  /*15f0*/  IMAD.MOV R15, RZ, RZ, -R9 ;  /* 0x000000ffff0f7224 */ /* 0x000fe200078e0a09 */
[----:B------:R-:W-:Y:S01]  /*1600*/  IABS R122, R97 ;  /* 0x00000061007a7213 */ /* 0x000fe20000000000 */
[----:B------:R-:W-:Y:S01]  /*1610*/  IMAD.HI.U32 R9, R5, R22, RZ ;  /* 0x0000001605097227 */ /* 0x000fe200078e00ff */
[----:B------:R-:W-:Y:S02]  /*1620*/  IABS R124, R95 ;  /* 0x0000005f007c7213 */ /* 0x000fe40000000000 */
[----:B------:R-:W-:Y:S01]  /*1630*/  IABS R126, R93 ;  /* 0x0000005d007e7213 */ /* 0x000fe20000000000 */
[----:B------:R-:W-:Y:S01]  /*1640*/  IMAD R16, R3, R11, R18 ;  /* 0x0000000b03107224 */ /* 0x000fe200078e0212 */
[----:B------:R-:W-:Y:S01]  /*1650*/  IABS R136, R2 ;  /* 0x0000000200887213 */ /* 0x000fe20000000000 */
[----:B------:R-:W-:Y:S01]  /*1660*/  IMAD.HI.U32 R11, R5, R24, RZ ;  /* 0x00000018050b7227 */ /* 0x000fe200078e00ff */
[----:B------:R-:W-:-:S02]  /*1670*/  ISETP.GT.U32.AND P1, PT, R3, R8, PT ;  /* 0x000000080300720c */ /* 0x000fc40003f24070 */
[C---:B------:R-:W-:Y:S01]  /*1680*/  ISETP.GT.U32.AND P0, PT, R3.reuse, R10, PT ;  /* 0x0000000a0300720c */ /* 0x040fe20003f04070 */
[----:B------:R-:W-:Y:S01]  /*1690*/  IMAD.MOV R13, RZ, RZ, -R13 ;  /* 0x000000ffff0d7224 */ /* 0x000fe200078e0a0d */
[C---:B------:R-:W-:Y:S01]  /*16a0*/  ISETP.GT.U32.AND P5, PT, R3.reuse, R16, PT ;  /* 0x000000100300720c */ /* 0x040fe20003fa4070 */
[----:B------:R-:W-:Y:S01]  /*16b0*/  IMAD.MOV R9, RZ, RZ, -R9 ;  /* 0x000000ffff097224 */ /* 0x000fe200078e0a09 */
[C---:B------:R-:W-:Y:S01]  /*16c0*/  ISETP.GT.U32.AND P4, PT, R3.reuse, R12, PT ;  /* 0x0000000c0300720c */ /* 0x040fe20003f84070 */
[----:B------:R-:W-:Y:S01]  /*16d0*/  IMAD.MOV R11, RZ, RZ, -R11 ;  /* 0x000000ffff0b7224 */ /* 0x000fe200078e0a0b */
[----:B------:R-:W-:Y:S01]  /*16e0*/  IABS R128, R91 ;  /* 0x0000005b00807213 */ /* 0x000fe20000000000 */
[C---:B------:R-:W-:Y:S01]  /*16f0*/  IMAD R18, R3.reuse, R13, R20 ;  /* 0x0000000d03127224 */ /* 0x040fe200078e0214 */
[----:B------:R-:W-:Y:S01]  /*1700*/  IABS R130, R89 ;  /* 0x0000005900827213 */ /* 0x000fe20000000000 */
[C---:B------:R-:W-:Y:S01]  /*1710*/  IMAD R20, R3.reuse, R9, R22 ;  /* 0x0000000903147224 */ /* 0x040fe200078e0216 */
[----:B------:R-:W-:Y:S01]  /*1720*/  IABS R132, R23 ;  /* 0x0000001700847213 */ /* 0x000fe20000000000 */
[C---:B------:R-:W-:Y:S01]  /*1730*/  IMAD R22, R3.reuse, R11, R24 ;  /* 0x0000000b03167224 */ /* 0x040fe200078e0218 */
[----:B------:R-:W-:Y:S01]  /*1740*/  ISETP.GT.U32.AND P6, PT, R3, R18, PT ;  /* 0x000000120300720c */ /* 0x000fe20003fc4070 */
[----:B------:R-:W-:Y:S01]  /*1750*/  IMAD.HI.U32 R9, R5, R26, RZ ;  /* 0x0000001a05097227 */ /* 0x000fe200078e00ff */
[----:B------:R-:W-:-:S02]  /*1760*/  IABS R134, R21 ;  /* 0x0000001500867213 */ /* 0x000fc40000000000 */
[C---:B------:R-:W-:Y:S01]  /*1770*/  LOP3.LUT R79, R0.reuse, 0x3c, RZ, 0xfc, !PT ;  /* 0x0000003c004f7812 */ /* 0x040fe200078efcff */
[C---:B------:R-:W-:Y:S01]  /*1780*/  IMAD.HI.U32 R11, R5.reuse, R28, RZ ;  /* 0x0000001c050b7227 */ /* 0x040fe200078e00ff */
[C---:B------:R-:W-:Y:S02]  /*1790*/  LOP3.LUT R85, R0.reuse, 0x30, RZ, 0xfc, !PT ;  /* 0x0000003000557812 */ /* 0x040fe400078efcff */
[C---:B------:R-:W-:Y:S01]  /*17a0*/  LOP3.LUT R81, R0.reuse, 0x38, RZ, 0xfc, !PT ;  /* 0x0000003800517812 */ /* 0x040fe200078efcff */
[----:B------:R-:W-:Y:S01]  /*17b0*/  IMAD.MOV R24, RZ, RZ, -R9 ;  /* 0x000000ffff187224 */ /* 0x000fe200078e0a09 */
[C---:B------:R-:W-:Y:S01]  /*17c0*/  LOP3.LUT R83, R0.reuse, 0x34, RZ, 0xfc, !PT ;  /* 0x0000003400537812 */ /* 0x040fe200078efcff */
[----:B------:R-:W-:Y:S01]  /*17d0*/  IMAD.MOV R11, RZ, RZ, -R11 ;  /* 0x000000ffff0b7224 */ /* 0x000fe200078e0a0b */
[----:B------:R-:W-:Y:S01]  /*17e0*/  LOP3.LUT R87, R0, 0x2a, RZ, 0xfc, !PT ;  /* 0x0000002a00577812 */ /* 0x000fe200078efcff */
[----:B------:R-:W-:-:S04]  /*17f0*/  IMAD.HI.U32 R13, R5, R30, RZ ;  /* 0x0000001e050d7227 */ /* 0x000fc800078e00ff */
[----:B------:R-:W-:Y:S02]  /*1800*/  IMAD R24, R3, R24, R26 ;  /* 0x0000001803187224 */ /* 0x000fe400078e021a */
[----:B------:R-:W-:-:S04]  /*1810*/  IMAD.HI.U32 R9, R5, R32, RZ ;  /* 0x0000002005097227 */ /* 0x000fc800078e00ff */
[----:B------:R-:W-:Y:S02]  /*1820*/  IMAD R26, R3, R11, R28 ;  /* 0x0000000b031a7224 */ /* 0x000fe400078e021c */
[----:B------:R-:W-:-:S04]  /*1830*/  IMAD.HI.U32 R11, R5, R34, RZ ;  /* 0x00000022050b7227 */ /* 0x000fc800078e00ff */
[----:B------:R-:W-:Y:S02]  /*1840*/  IMAD.MOV R13, RZ, RZ, -R13 ;  /* 0x000000ffff0d7224 */ /* 0x000fe400078e0a0d */
[----:B------:R-:W-:Y:S02]  /*1850*/  IMAD.MOV R9, RZ, RZ, -R9 ;  /* 0x000000ffff097224 */ /* 0x000fe400078e0a09 */
[----:B------:R-:W-:Y:S02]  /*1860*/  IMAD.MOV R11, RZ, RZ, -R11 ;  /* 0x000000ffff0b7224 */ /* 0x000fe400078e0a0b */
[C---:B------:R-:W-:Y:S02]  /*1870*/  IMAD R28, R3.reuse, R13, R30 ;  /* 0x0000000d031c7224 */ /* 0x040fe400078e021e */
[C---:B------:R-:W-:Y:S02]  /*1880*/  IMAD R30, R3.reuse, R9, R32 ;  /* 0x00000009031e7224 */ /* 0x040fe400078e0220 */
[----:B------:R-:W-:-:S02]  /*1890*/  IMAD R32, R3, R11, R34 ;  /* 0x0000000b03207224 */ /* 0x000fc400078e0222 */
[----:B------:R-:W-:-:S04]  /*18a0*/  IMAD.HI.U32 R9, R5, R36, RZ ;  /* 0x0000002405097227 */ /* 0x000fc800078e00ff */
[----:B------:R-:W-:-:S04]  /*18b0*/  IMAD.HI.U32 R11, R5, R38, RZ ;  /* 0x00000026050b7227 */ /* 0x000fc800078e00ff */
[----:B------:R-:W-:Y:S02]  /*18c0*/  IMAD.MOV R34, RZ, RZ, -R9 ;  /* 0x000000ffff227224 */ /* 0x000fe400078e0a09 */
[----:B------:R-:W-:Y:S02]  /*18d0*/  IMAD.MOV R11, RZ, RZ, -R11 ;  /* 0x000000ffff0b7224 */ /* 0x000fe400078e0a0b */
        /* <DEDUP_REMOVED lines=132> */
[----:B------:R-:W-:Y:S02]  /*2120*/  IMAD.MOV R13, RZ, RZ, -R11 ;  /* 0x000000ffff0d7224 */ /* 0x000fe400078e0a0b */
[C---:B------:R-:W-:Y:S02]  /*2130*/  IMAD R14, R3.reuse, R15, R14 ;  /* 0x0000000f030e7224 */ /* 0x040fe400078e020e */
[C---:B------:R-:W-:Y:S02]  /*2140*/  IMAD R136, R3.reuse, R13, R136 ;  /* 0x0000000d03887224 */ /* 0x040fe400078e0288 */
[--C-:B------:R-:W-:Y:S01]  /*2150*/  @!P1 IMAD.IADD R8, R8, 0x1, -R3.reuse ;  /* 0x0000000108089824 */ /* 0x100fe200078e0a03 */
[C---:B------:R-:W-:Y:S01]  /*2160*/  ISETP.GT.U32.AND P3, PT, R3.reuse, R14, PT ;  /* 0x0000000e0300720c */ /* 0x040fe20003f64070 */
[--C-:B------:R-:W-:Y:S01]  /*2170*/  @!P0 IMAD.IADD R10, R10, 0x1, -R3.reuse ;  /* 0x000000010a0a8824 */ /* 0x100fe200078e0a03 */
[C---:B------:R-:W-:Y:S01]  /*2180*/  ISETP.GT.U32.AND P2, PT, R3.reuse, R136, PT ;  /* 0x000000880300720c */ /* 0x040fe20003f44070 */
[--C-:B------:R-:W-:Y:S01]  /*2190*/  @!P5 IMAD.IADD R16, R16, 0x1, -R3.reuse ;  /* 0x000000011010d824 */ /* 0x100fe200078e0a03 */
[C---:B------:R-:W-:Y:S01]  /*21a0*/  ISETP.GT.U32.AND P1, PT, R3.reuse, R22, PT ;  /* 0x000000160300720c */ /* 0x040fe20003f24070 */
[--C-:B------:R-:W-:Y:S01]  /*21b0*/  @!P4 IMAD.IADD R12, R12, 0x1, -R3.reuse ;  /* 0x000000010c0cc824 */ /* 0x100fe200078e0a03 */
[C---:B------:R-:W-:Y:S01]  /*21c0*/  ISETP.GT.U32.AND P0, PT, R3.reuse, R24, PT ;  /* 0x000000180300720c */ /* 0x040fe20003f04070 */
[----:B------:R-:W-:Y:S01]  /*21d0*/  @!P6 IMAD.IADD R18, R18, 0x1, -R3 ;  /* 0x000000011212e824 */ /* 0x000fe200078e0a03 */
[----:B------:R-:W-:Y:S01]  /*21e0*/  ISETP.GT.U32.AND P5, PT, R3, R30, PT ;  /* 0x0000001e0300720c */ /* 0x000fe20003fa4070 */
[----:B------:R-:W-:Y:S01]  /*21f0*/  IMAD.HI.U32 R9, R5, R128, RZ ;  /* 0x0000008005097227 */ /* 0x000fe200078e00ff */
[----:B------:R-:W-:-:S03]  /*2200*/  ISETP.GT.U32.AND P4, PT, R3, R26, PT ;  /* 0x0000001a0300720c */ /* 0x000fc60003f84070 */
        /* <DEDUP_REMOVED lines=49> */
[----:B------:R-:W-:Y:S01]  /*2520*/  ISETP.GT.U32.AND P0, PT, R3, R52, PT ;  /* 0x000000340300720c */ /* 0x000fe20003f04070 */
[----:B------:R-:W-:-:S02]  /*2530*/  @!P5 IMAD.IADD R46, R46, 0x1, -R3 ;  /* 0x000000012e2ed824 */ /* 0x000fc400078e0a03 */
        /* <DEDUP_REMOVED lines=11> */
[C---:B------:R-:W-:Y:S01]  /*25f0*/  ISETP.GT.U32.AND P1, PT, R3.reuse, R38, PT ;  /* 0x000000260300720c */ /* 0x040fe20003f24070 */
[----:B------:R-:W-:Y:S01]  /*2600*/  IMAD.MOV R126, RZ, RZ, -R9 ;  /* 0x000000ffff7e7224 */ /* 0x000fe200078e0a09 */
        /* <DEDUP_REMOVED lines=100> */
[----:B------:R-:W-:-:S02]  /*2c50*/  IMAD.MOV R13, RZ, RZ, -R11 ;  /* 0x000000ffff0d7224 */ /* 0x000fc400078e0a0b */
        /* <DEDUP_REMOVED lines=8> */
[----:B------:R-:W-:Y:S02]  /*2ce0*/  IMAD.MOV R9, RZ, RZ, -R9 ;  /* 0x000000ffff097224 */ /* 0x000fe400078e0a09 */
[----:B------:R-:W-:-:S04]  /*2cf0*/  IMAD.HI.U32 R11, R5, R134, RZ ;  /* 0x00000086050b7227 */ /* 0x000fc800078e00ff */
[--C-:B------:R-:W-:Y:S01]  /*2d00*/  @!P2 IMAD.IADD R110, R110, 0x1, -R3.reuse ;  /* 0x000000016e6ea824 */ /* 0x100fe200078e0a03 */
[C---:B------:R-:W-:Y:S01]  /*2d10*/  ISETP.GT.U32.AND P2, PT, R3.reuse, R98, PT ;  /* 0x000000620300720c */ /* 0x040fe20003f44070 */
[--C-:B------:R-:W-:Y:S01]  /*2d20*/  @!P0 IMAD.IADD R84, R84, 0x1, -R3.reuse ;  /* 0x0000000154548824 */ /* 0x100fe200078e0a03 */
[C---:B------:R-:W-:Y:S01]  /*2d30*/  ISETP.GT.U32.AND P0, PT, R3.reuse, R96, PT ;  /* 0x000000600300720c */ /* 0x040fe20003f04070 */
[--C-:B------:R-:W-:Y:S01]  /*2d40*/  @!P3 IMAD.IADD R88, R88, 0x1, -R3.reuse ;  /* 0x000000015858b824 */ /* 0x100fe200078e0a03 */
[C---:B------:R-:W-:Y:S01]  /*2d50*/  ISETP.GT.U32.AND P3, PT, R3.reuse, R100, PT ;  /* 0x000000640300720c */ /* 0x040fe20003f64070 */
[C---:B------:R-:W-:Y:S02]  /*2d60*/  IMAD R126, R3.reuse, R126, R128 ;  /* 0x0000007e037e7224 */ /* 0x040fe400078e0280 */
[----:B------:R-:W-:Y:S01]  /*2d70*/  @!P5 IMAD.IADD R92, R92, 0x1, -R3 ;  /* 0x000000015c5cd824 */ /* 0x000fe200078e0a03 */
[C---:B------:R-:W-:Y:S01]  /*2d80*/  ISETP.GT.U32.AND P5, PT, R3.reuse, R106, PT ;  /* 0x0000006a0300720c */ /* 0x040fe20003fa4070 */
[----:B------:R-:W-:-:S02]  /*2d90*/  IMAD R128, R3, R13, R130 ;  /* 0x0000000d03807224 */ /* 0x000fc400078e0282 */
[C---:B------:R-:W-:Y:S01]  /*2da0*/  IMAD R130, R3.reuse, R9, R132 ;  /* 0x0000000903827224 */ /* 0x040fe200078e0284 */
[----:B------:R-:W-:Y:S01]  /*2db0*/  IABS R9, R19 ;  /* 0x0000001300097213 */ /* 0x000fe20000000000 */
[----:B------:R-:W-:Y:S02]  /*2dc0*/  IMAD.MOV R11, RZ, RZ, -R11 ;  /* 0x000000ffff0b7224 */ /* 0x000fe400078e0a0b */
[--C-:B------:R-:W-:Y:S01]  /*2dd0*/  @!P6 IMAD.IADD R102, R102, 0x1, -R3.reuse ;  /* 0x000000016666e824 */ /* 0x100fe200078e0a03 */
[C---:B------:R-:W-:Y:S01]  /*2de0*/  ISETP.GT.U32.AND P6, PT, R3.reuse, R90, PT ;  /* 0x0000005a0300720c */ /* 0x040fe20003fc4070 */
[C---:B------:R-:W-:Y:S02]  /*2df0*/  IMAD R132, R3.reuse, R11, R134 ;  /* 0x0000000b03847224 */ /* 0x040fe400078e0286 */
[----:B------:R-:W-:Y:S01]  /*2e00*/  @!P4 IMAD.IADD R86, R86, 0x1, -R3 ;  /* 0x000000015656c824 */ /* 0x000fe200078e0a03 */
[----:B------:R-:W-:Y:S01]  /*2e10*/  ISETP.GT.U32.AND P4, PT, R3, R102, PT ;  /* 0x000000660300720c */ /* 0x000fe20003f84070 */
[----:B------:R-:W-:-:S02]  /*2e20*/  IMAD.MOV.U32 R134, RZ, RZ, R9 ;  /* 0x000000ffff867224 */ /* 0x000fc400078e0009 */
[----:B------:R-:W-:Y:S01]  /*2e30*/  @!P1 IMAD.IADD R94, R94, 0x1, -R3 ;  /* 0x000000015e5e9824 */ /* 0x000fe200078e0a03 */
[----:B------:R-:W-:Y:S01]  /*2e40*/  ISETP.GT.U32.AND P1, PT, R3, R108, PT ;  /* 0x0000006c0300720c */ /* 0x000fe20003f24070 */
[----:B------:R-:W-:-:S04]  /*2e50*/  IMAD.HI.U32 R5, R5, R134, RZ ;  /* 0x0000008605057227 */ /* 0x000fc800078e00ff */
        /* <DEDUP_REMOVED lines=8> */
[----:B------:R-:W-:Y:S02]  /*2ee0*/  IMAD.MOV R5, RZ, RZ, -R5 ;  /* 0x000000ffff057224 */ /* 0x000fe400078e0a05 */
[--C-:B------:R-:W-:Y:S01]  /*2ef0*/  @!P4 IMAD.IADD R102, R102, 0x1, -R3.reuse ;  /* 0x000000016666c824 */ /* 0x100fe200078e0a03 */
[C---:B------:R-:W-:Y:S01]  /*2f00*/  ISETP.GT.U32.AND P4, PT, R3.reuse, R118, PT ;  /* 0x000000760300720c */ /* 0x040fe20003f84070 */
[C---:B------:R-:W-:Y:S01]  /*2f10*/  IMAD R134, R3.reuse, R5, R134 ;  /* 0x0000000503867224 */ /* 0x040fe200078e0286 */
[----:B------:R-:W-:Y:S01]  /*2f20*/  IABS R5, R17 ;  /* 0x0000001100057213 */ /* 0x000fe20000000000 */
[--C-:B------:R-:W-:Y:S01]  /*2f30*/  @!P6 IMAD.IADD R90, R90, 0x1, -R3.reuse ;  /* 0x000000015a5ae824 */ /* 0x100fe200078e0a03 */
[C---:B------:R-:W-:Y:S01]  /*2f40*/  ISETP.GT.U32.AND P6, PT, R3.reuse, R110, PT ;  /* 0x0000006e0300720c */ /* 0x040fe20003fc4070 */
        /* <DEDUP_REMOVED lines=12> */
[----:B------:R-:W-:Y:S01]  /*3010*/  @!P4 IMAD.IADD R118, R118, 0x1, -R3 ;  /* 0x000000017676c824 */ /* 0x000fe200078e0a03 */
[C---:B------:R-:W-:Y:S01]  /*3020*/  ISETP.GT.U32.AND P4, PT, R3.reuse, R132, PT ;  /* 0x000000840300720c */ /* 0x040fe20003f84070 */
[----:B------:R-:W-:Y:S01]  /*3030*/  IMAD R7, R4, R7, R5 ;  /* 0x0000000704077224 */ /* 0x000fe200078e0205 */
[----:B------:R-:W-:Y:S01]  /*3040*/  SHF.R.S32.HI R5, RZ, 0x1f, R6 ;  /* 0x0000001fff057819 */ /* 0x000fe20000011406 */
[--C-:B------:R-:W-:Y:S01]  /*3050*/  @!P6 IMAD.IADD R110, R110, 0x1, -R3.reuse ;  /* 0x000000016e6ee824 */ /* 0x100fe200078e0a03 */
[C---:B------:R-:W-:Y:S01]  /*3060*/  ISETP.GT.U32.AND P6, PT, R3.reuse, R124, PT ;  /* 0x0000007c0300720c */ /* 0x040fe20003fc4070 */
[--C-:B------:R-:W-:Y:S01]  /*3070*/  @!P1 IMAD.IADD R122, R122, 0x1, -R3.reuse ;  /* 0x000000017a7a9824 */ /* 0x100fe200078e0a03 */
[----:B------:R-:W-:Y:S01]  /*3080*/  ISETP.GT.U32.AND P1, PT, R4, R7, PT ;  /* 0x000000070400720c */ /* 0x000fe20003f24070 */
        /* <DEDUP_REMOVED lines=12> */
[----:B------:R-:W-:Y:S01]  /*3150*/  @!P1 IMAD.IADD R7, R7, 0x1, -R4 ;  /* 0x0000000107079824 */ /* 0x000fe200078e0a04 */
[----:B------:R-:W-:Y:S01]  /*3160*/  LEA.HI R6, R5, R6, RZ, 0x6 ;  /* 0x0000000605067211 */ /* 0x000fe200078f30ff */
        /* <DEDUP_REMOVED lines=11> */
[----:B------:R-:W-:-:S02]  /*3220*/  ISETP.GT.U32.AND P4, PT, R3, R132, PT ;  /* 0x000000840300720c */ /* 0x000fc40003f84070 */
[----:B------:R-:W-:Y:S01]  /*3230*/  ISETP.GT.U32.AND P6, PT, R3, R134, PT ;  /* 0x000000860300720c */ /* 0x000fe20003fc4070 */
[--C-:B------:R-:W-:Y:S01]  /*3240*/  @!P1 IMAD.IADD R124, R124, 0x1, -R3.reuse ;  /* 0x000000017c7c9824 */ /* 0x100fe200078e0a03 */
[----:B------:R-:W-:Y:S01]  /*3250*/  ISETP.GE.AND P1, PT, R174, RZ, PT ;  /* 0x000000ffae00720c */ /* 0x000fe20003f26270 */
[--C-:B------:R-:W-:Y:S01]  /*3260*/  @!P0 IMAD.IADD R126, R126, 0x1, -R3.reuse ;  /* 0x000000017e7e8824 */ /* 0x100fe200078e0a03 */
[----:B------:R-:W-:Y:S01]  /*3270*/  ISETP.GE.AND P0, PT, R173, RZ, PT ;  /* 0x000000ffad00720c */ /* 0x000fe20003f06270 */
[--C-:B------:R-:W-:Y:S01]  /*3280*/  @!P2 IMAD.IADD R128, R128, 0x1, -R3.reuse ;  /* 0x000000018080a824 */ /* 0x100fe200078e0a03 */
[----:B------:R-:W-:Y:S01]  /*3290*/  ISETP.GE.AND P2, PT, R172, RZ, PT ;  /* 0x000000ffac00720c */ /* 0x000fe20003f46270 */
[--C-:B------:R-:W-:Y:S01]  /*32a0*/  @!P3 IMAD.IADD R130, R130, 0x1, -R3.reuse ;  /* 0x000000018282b824 */ /* 0x100fe200078e0a03 */
[----:B------:R-:W-:Y:S01]  /*32b0*/  ISETP.GE.AND P3, PT, R169, RZ, PT ;  /* 0x000000ffa900720c */ /* 0x000fe20003f66270 */
[----:B------:R-:W-:Y:S01]  /*32c0*/  @!P5 IMAD.IADD R7, R7, 0x1, -R4 ;  /* 0x000000010707d824 */ /* 0x000fe200078e0a04 */
[----:B------:R-:W-:Y:S01]  /*32d0*/  ISETP.GE.AND P5, PT, R171, RZ, PT ;  /* 0x000000ffab00720c */ /* 0x000fe20003fa6270 */
[--C-:B------:R-:W-:Y:S01]  /*32e0*/  @!P4 IMAD.IADD R132, R132, 0x1, -R3.reuse ;  /* 0x000000018484c824 */ /* 0x100fe200078e0a03 */
[----:B------:R-:W-:Y:S01]  /*32f0*/  ISETP.GE.AND P4, PT, R170, RZ, PT ;  /* 0x000000ffaa00720c */ /* 0x000fe20003f86270 */
[----:B------:R-:W-:Y:S01]  /*3300*/  @!P6 IMAD.IADD R134, R134, 0x1, -R3 ;  /* 0x000000018686e824 */ /* 0x000fe200078e0a03 */
[----:B------:R-:W-:Y:S01]  /*3310*/  ISETP.NE.AND P6, PT, R104, RZ, PT ;  /* 0x000000ff6800720c */ /* 0x000fe20003fc5270 */
[----:B------:R-:W-:Y:S01]  /*3320*/  @!P1 IMAD.MOV R8, RZ, RZ, -R8 ;  /* 0x000000ffff089224 */ /* 0x000fe200078e0a08 */
[----:B------:R-:W-:Y:S01]  /*3330*/  ISETP.GE.AND P1, PT, R168, RZ, PT ;  /* 0x000000ffa800720c */ /* 0x000fe20003f26270 */
        /* <DEDUP_REMOVED lines=10> */
[----:B------:R-:W-:Y:S01]  /*33e0*/  IMAD.MOV.U32 R3, RZ, RZ, R7 ;  /* 0x000000ffff037224 */ /* 0x000fe200078e0007 */
[----:B------:R-:W-:Y:S01]  /*33f0*/  SHF.R.S32.HI R6, RZ, 0x6, R6 ;  /* 0x00000006ff067819 */ /* 0x000fe20000011406 */
        /* <DEDUP_REMOVED lines=11> */
[----:B------:R-:W-:-:S03]  /*34b0*/  ISETP.GE.AND P4, PT, R158, RZ, PT ;  /* 0x000000ff9e00720c */ /* 0x000fc60003f86270 */
        /* <DEDUP_REMOVED lines=11> */
[----:B------:R-:W-:-:S02]  /*3570*/  ISETP.GE.AND P4, PT, R152, RZ, PT ;  /* 0x000000ff9800720c */ /* 0x000fc40003f86270 */
[----:B0-----:R-:W-:Y:S01]  /*3580*/  LOP3.LUT R150, R0, 0x1c, RZ, 0xfc, !PT ;  /* 0x0000001c00967812 */ /* 0x001fe200078efcff */
        /* <DEDUP_REMOVED lines=12> */
[----:B------:R-:W-:Y:S01]  /*3650*/  LOP3.LUT R147, R0, 0x16, RZ, 0xfc, !PT ;  /* 0x0000001600937812 */ /* 0x000fe200078efcff */
        /* <DEDUP_REMOVED lines=25> */
[----:B------:R-:W-:Y:S01]  /*37f0*/  LEA.HI R137, R151, 0xe, RZ, 0x1a ;  /* 0x0000000e97897811 */ /* 0x000fe200078fd0ff */
        /* <DEDUP_REMOVED lines=12> */
[----:B------:R-:W-:Y:S01]  /*38c0*/  IMAD R137, R137, UR15, RZ ;  /* 0x0000000f89897c24 */ /* 0x000fe2000f8e02ff */
[C---:B------:R-:W-:Y:S01]  /*38d0*/  LOP3.LUT R135, R0.reuse, 0x20, RZ, 0xfc, !PT ;  /* 0x0000002000877812 */ /* 0x040fe200078efcff */
        /* <DEDUP_REMOVED lines=34> */
[----:B------:R-:W-:Y:S01]  /*3b00*/  ISETP.NE.AND P3, PT, R105, RZ, PT ;  /* 0x000000ff6900720c */ /* 0x000fe20003f65270 */
[----:B------:R-:W-:Y:S01]  /*3b10*/  @!P5 IMAD.MOV R124, RZ, RZ, -R124 ;  /* 0x000000ffff7cd224 */ /* 0x000fe200078e0a7c */
[----:B------:R-:W-:Y:S01]  /*3b20*/  ISETP.GE.AND P5, PT, R2, RZ, PT ;  /* 0x000000ff0200720c */ /* 0x000fe20003fa6270 */
[----:B------:R-:W-:Y:S01]  /*3b30*/  @!P4 IMAD.MOV R126, RZ, RZ, -R126 ;  /* 0x000000ffff7ec224 */ /* 0x000fe200078e0a7e */
[----:B------:R-:W-:-:S02]  /*3b40*/  LOP3.LUT R105, RZ, R105, RZ, 0x33, !PT ;  /* 0x00000069ff697212 */ /* 0x000fc400078e33ff */
[----:B------:R-:W-:Y:S01]  /*3b50*/  ISETP.GE.AND P4, PT, R17, RZ, PT ;  /* 0x000000ff1100720c */ /* 0x000fe20003f86270 */
[----:B------:R-:W-:Y:S01]  /*3b60*/  @!P1 IMAD.MOV R130, RZ, RZ, -R130 ;  /* 0x000000ffff829224 */ /* 0x000fe200078e0a82 */
[C---:B------:R-:W-:Y:S01]  /*3b70*/  SEL R18, R105.reuse, R18, !P3 ;  /* 0x0000001269127207 */ /* 0x040fe20005800000 */
[----:B------:R-:W-:Y:S01]  /*3b80*/  @!P0 IMAD.MOV R132, RZ, RZ, -R132 ;  /* 0x000000ffff848224 */ /* 0x000fe200078e0a84 */
[C---:B------:R-:W-:Y:S01]  /*3b90*/  SEL R32, R105.reuse, R32, !P3 ;  /* 0x0000002069207207 */ /* 0x040fe20005800000 */
[----:B------:R-:W-:Y:S01]  /*3ba0*/  @!P2 IMAD.MOV R134, RZ, RZ, -R134 ;  /* 0x000000ffff86a224 */ /* 0x000fe200078e0a86 */
[C---:B------:R-:W-:Y:S01]  /*3bb0*/  SEL R14, R105.reuse, R14, !P3 ;  /* 0x0000000e690e7207 */ /* 0x040fe20005800000 */
[----:B------:R-:W-:Y:S01]  /*3bc0*/  IMAD R18, R18, UR4, RZ ;  /* 0x0000000412127c24 */ /* 0x000fe2000f8e02ff */
[C---:B------:R-:W-:Y:S01]  /*3bd0*/  SEL R20, R105.reuse, R20, !P3 ;  /* 0x0000001469147207 */ /* 0x040fe20005800000 */
[----:B------:R-:W-:Y:S01]  /*3be0*/  @!P5 IMAD.MOV R136, RZ, RZ, -R136 ;  /* 0x000000ffff88d224 */ /* 0x000fe200078e0a88 */
[C---:B------:R-:W-:Y:S01]  /*3bf0*/  SEL R8, R105.reuse, R8, !P3 ;  /* 0x0000000869087207 */ /* 0x040fe20005800000 */
[----:B------:R-:W-:Y:S01]  /*3c00*/  IMAD R14, R14, UR4, RZ ;  /* 0x000000040e0e7c24 */ /* 0x000fe2000f8e02ff */
[C---:B------:R-:W-:Y:S01]  /*3c10*/  SEL R228, R105.reuse, R90, !P3 ;  /* 0x0000005a69e47207 */ /* 0x040fe20005800000 */
[----:B------:R-:W-:Y:S01]  /*3c20*/  IMAD R90, R32, UR4, RZ ;  /* 0x00000004205a7c24 */ /* 0x000fe2000f8e02ff */
[C---:B------:R-:W-:Y:S01]  /*3c30*/  SEL R10, R105.reuse, R10, !P3 ;  /* 0x0000000a690a7207 */ /* 0x040fe20005800000 */
[----:B------:R-:W-:Y:S01]  /*3c40*/  IMAD R20, R20, UR4, RZ ;  /* 0x0000000414147c24 */ /* 0x000fe2000f8e02ff */
[C---:B------:R-:W-:Y:S01]  /*3c50*/  SEL R46, R105.reuse, R46, !P3 ;  /* 0x0000002e692e7207 */ /* 0x040fe20005800000 */
[----:B------:R-:W-:Y:S01]  /*3c60*/  IMAD R8, R8, UR4, RZ ;  /* 0x0000000408087c24 */ /* 0x000fe2000f8e02ff */
[----:B------:R-:W-:Y:S01]  /*3c70*/  SHF.R.S32.HI R21, RZ, 0x1f, R18 ;  /* 0x0000001fff157819 */ /* 0x000fe20000011412 */
[----:B------:R-:W-:Y:S01]  /*3c80*/  IMAD R10, R10, UR4, RZ ;  /* 0x000000040a0a7c24 */ /* 0x000fe2000f8e02ff */
[----:B------:R-:W-:Y:S01]  /*3c90*/  IADD3 R11, P1, R18, UR8, RZ ;  /* 0x00000008120b7c10 */ /* 0x000fe2000ff3e0ff */
        /* <DEDUP_REMOVED lines=19> */
[----:B------:R-:W-:-:S02]  /*3dd0*/  SEL R38, R105, R38, !P3 ;  /* 0x0000002669267207 */ /* 0x000fc40005800000 */
        /* <DEDUP_REMOVED lines=76> */
[----:B------:R-:W-:Y:S01]  /*42a0*/  SEL R31, R105, R122, !P3 ;  /* 0x0000007a691f7207 */ /* 0x000fe20005800000 */
        /* <DEDUP_REMOVED lines=11> */
[C---:B------:R-:W-:Y:S01]  /*4360*/  SEL R25, R105.reuse, R134, !P3 ;  /* 0x0000008669197207 */ /* 0x040fe20005800000 */
[----:B------:R-:W-:Y:S01]  /*4370*/  IMAD R252, R252, UR4, RZ ;  /* 0x00000004fcfc7c24 */ /* 0x000fe2000f8e02ff */
[----:B------:R-:W-:Y:S01]  /*4380*/  SEL R105, R105, R136, !P3 ;  /* 0x0000008869697207 */ /* 0x000fe20005800000 */
[----:B------:R-:W-:Y:S01]  /*4390*/  IMAD R27, R27, UR4, RZ ;  /* 0x000000041b1b7c24 */ /* 0x000fe2000f8e02ff */
[----:B------:R-:W-:Y:S01]  /*43a0*/  SHF.R.S32.HI R99, RZ, 0x1f, R90 ;  /* 0x0000001fff637819 */ /* 0x000fe2000001145a */
[----:B------:R-:W-:Y:S01]  /*43b0*/  IMAD R26, R132, UR4, RZ ;  /* 0x00000004841a7c24 */ /* 0x000fe2000f8e02ff */
[----:B------:R-:W-:Y:S01]  /*43c0*/  IADD3.X R21, R21, UR9, RZ, P1, !PT ;  /* 0x0000000915157c10 */ /* 0x000fe20008ffe4ff */
[----:B------:R-:W-:Y:S01]  /*43d0*/  IMAD R24, R105, UR4, RZ ;  /* 0x0000000469187c24 */ /* 0x000fe2000f8e02ff */
[----:B------:R-:W-:Y:S01]  /*43e0*/  SHF.R.S32.HI R17, RZ, 0x1f, R14 ;  /* 0x0000001fff117819 */ /* 0x000fe2000001140e */
[----:B------:R-:W-:Y:S01]  /*43f0*/  IMAD R25, R25, UR4, RZ ;  /* 0x0000000419197c24 */ /* 0x000fe2000f8e02ff */
[----:B------:R-:W-:Y:S01]  /*4400*/  IADD3 R9, P3, R14, UR8, RZ ;  /* 0x000000080e097c10 */ /* 0x000fe2000ff7e0ff */
[----:B------:R-:W-:Y:S01]  /*4410*/  UIADD3 UR4, UR12, 0x2000, URZ ;  /* 0x000020000c047890 */ /* 0x000fe2000fffe03f */
[----:B------:R-:W-:-:S02]  /*4420*/  IADD3 R90, P1, R90, UR8, RZ ;  /* 0x000000085a5a7c10 */ /* 0x000fc4000ff3e0ff */
[----:B------:R-:W-:Y:S02]  /*4430*/  CS2R R70, SRZ ;  /* 0x0000000000467805 */ /* 0x000fe4000001ff00 */
[----:B------:R-:W-:Y:S01]  /*4440*/  SHF.R.S32.HI R23, RZ, 0x1f, R20 ;  /* 0x0000001fff177819 */ /* 0x000fe20000011414 */
[----:B------:R-:W-:Y:S01]  /*4450*/  USHF.R.U32.HI UR4, URZ, 0x4, UR4 ;  /* 0x000000043f047899 */ /* 0x000fe20008011604 */
[----:B------:R-:W-:Y:S02]  /*4460*/  IADD3 R14, P0, R20, UR8, RZ ;  /* 0x00000008140e7c10 */ /* 0x000fe4000ff1e0ff */
[----:B------:R-:W-:Y:S02]  /*4470*/  CS2R R72, SRZ ;  /* 0x0000000000487805 */ /* 0x000fe4000001ff00 */
[----:B------:R-:W-:Y:S01]  /*4480*/  SHF.R.S32.HI R12, RZ, 0x1f, R8 ;  /* 0x0000001fff0c7819 */ /* 0x000fe20000011408 */
[----:B------:R-:W-:Y:S01]  /*4490*/  USGXT.U32 UR4, UR4, 0xe ;  /* 0x0000000e0404789a */ /* 0x000fe20008000000 */
[----:B------:R-:W-:-:S02]  /*44a0*/  IADD3 R4, P4, R8, UR8, RZ ;  /* 0x0000000808047c10 */ /* 0x000fc4000ff9e0ff */
[----:B------:R-:W-:Y:S02]  /*44b0*/  CS2R R74, SRZ ;  /* 0x00000000004a7805 */ /* 0x000fe4000001ff00 */
[----:B------:R-:W-:Y:S02]  /*44c0*/  @!P6 LOP3.LUT R3, RZ, R104, RZ, 0x33, !PT ;  /* 0x00000068ff03e212 */ /* 0x000fe400078e33ff */
[----:B------:R-:W-:Y:S02]  /*44d0*/  CS2R R76, SRZ ;  /* 0x00000000004c7805 */ /* 0x000fe4000001ff00 */
[----:B------:R-:W-:Y:S02]  /*44e0*/  IADD3.X R99, R99, UR9, RZ, P1, !PT ;  /* 0x0000000963637c10 */ /* 0x000fe40008ffe4ff */
[----:B------:R-:W-:Y:S01]  /*44f0*/  SHF.R.S32.HI R13, RZ, 0x1f, R10 ;  /* 0x0000001fff0d7819 */ /* 0x000fe2000001140a */
[----:B------:R-:W-:Y:S01]  /*4500*/  IMAD R3, R3, UR5, RZ ;  /* 0x0000000503037c24 */ /* 0x000fe2000f8e02ff */
[----:B------:R-:W-:Y:S01]  /*4510*/  IADD3 R7, P6, R10, UR8, RZ ;  /* 0x000000080a077c10 */ /* 0x000fe2000ffde0ff */
[----:B------:R-:W-:Y:S01]  /*4520*/  UMOV UR5, URZ ;  /* 0x0000003f00057c82 */ /* 0x000fe20008000000 */
[----:B------:R-:W-:-:S02]  /*4530*/  IADD3.X R23, R23, UR9, RZ, P0, !PT ;  /* 0x0000000917177c10 */ /* 0x000fc400087fe4ff */
[----:B------:R-:W-:Y:S02]  /*4540*/  SHF.R.S32.HI R113, RZ, 0x1f, R46 ;  /* 0x0000001fff717819 */ /* 0x000fe4000001142e */
[----:B------:R-:W-:Y:S02]  /*4550*/  IADD3 R104, P1, R46, UR8, RZ ;  /* 0x000000082e687c10 */ /* 0x000fe4000ff3e0ff */
[----:B------:R-:W-:Y:S02]  /*4560*/  CS2R R46, SRZ ;  /* 0x00000000002e7805 */ /* 0x000fe4000001ff00 */
[----:B------:R-:W-:Y:S02]  /*4570*/  SHF.R.S32.HI R19, RZ, 0x1f, R16 ;  /* 0x0000001fff137819 */ /* 0x000fe40000011410 */
[----:B------:R-:W-:Y:S02]  /*4580*/  IADD3 R10, P2, R16, UR8, RZ ;  /* 0x00000008100a7c10 */ /* 0x000fe4000ff5e0ff */
[----:B------:R-:W-:-:S02]  /*4590*/  IADD3.X R12, R12, UR9, RZ, P4, !PT ;  /* 0x000000090c0c7c10 */ /* 0x000fc4000a7fe4ff */
[----:B------:R-:W-:Y:S02]  /*45a0*/  SHF.R.S32.HI R101, RZ, 0x1f, R34 ;  /* 0x0000001fff657819 */ /* 0x000fe40000011422 */
[----:B------:R-:W-:Y:S02]  /*45b0*/  IADD3 R92, P0, R34, UR8, RZ ;  /* 0x00000008225c7c10 */ /* 0x000fe4000ff1e0ff */
[----:B------:R-:W-:Y:S02]  /*45c0*/  SHF.R.S32.HI R89, RZ, 0x1f, R22 ;  /* 0x0000001fff597819 */ /* 0x000fe40000011416 */
[----:B------:R-:W-:Y:S02]  /*45d0*/  IADD3 R16, P4, R22, UR8, RZ ;  /* 0x0000000816107c10 */ /* 0x000fe4000ff9e0ff */
[----:B------:R-:W-:Y:S02]  /*45e0*/  IADD3.X R113, R113, UR9, RZ, P1, !PT ;  /* 0x0000000971717c10 */ /* 0x000fe40008ffe4ff */
[----:B------:R-:W-:-:S02]  /*45f0*/  IADD3.X R101, R101, UR9, RZ, P0, !PT ;  /* 0x0000000965657c10 */ /* 0x000fc400087fe4ff */
[----:B------:R-:W-:Y:S02]  /*4600*/  SHF.R.S32.HI R126, RZ, 0x1f, R60 ;  /* 0x0000001fff7e7819 */ /* 0x000fe4000001143c */
[----:B------:R-:W-:Y:S02]  /*4610*/  IADD3 R118, P1, R60, UR8, RZ ;  /* 0x000000083c767c10 */ /* 0x000fe4000ff3e0ff */
[----:B------:R-:W-:Y:S02]  /*4620*/  CS2R R60, SRZ ;  /* 0x00000000003c7805 */ /* 0x000fe4000001ff00 */
[----:B------:R-:W-:Y:S02]  /*4630*/  IADD3.X R89, R89, UR9, RZ, P4, !PT ;  /* 0x0000000959597c10 */ /* 0x000fe4000a7fe4ff */
[----:B------:R-:W-:Y:S02]  /*4640*/  SHF.R.S32.HI R115, RZ, 0x1f, R48 ;  /* 0x0000001fff737819 */ /* 0x000fe40000011430 */
[----:B------:R-:W-:-:S02]  /*4650*/  IADD3 R106, P0, R48, UR8, RZ ;  /* 0x00000008306a7c10 */ /* 0x000fc4000ff1e0ff */
[----:B------:R-:W-:Y:S02]  /*4660*/  CS2R R48, SRZ ;  /* 0x0000000000307805 */ /* 0x000fe4000001ff00 */
[----:B------:R-:W-:Y:S02]  /*4670*/  SHF.R.S32.HI R15, RZ, 0x1f, R5 ;  /* 0x0000001fff0f7819 */ /* 0x000fe40000011405 */
[----:B------:R-:W-:Y:S02]  /*4680*/  IADD3 R8, P5, R5, UR8, RZ ;  /* 0x0000000805087c10 */ /* 0x000fe4000ffbe0ff */
[----:B------:R-:W-:Y:S02]  /*4690*/  IADD3.X R13, R13, UR9, RZ, P6, !PT ;  /* 0x000000090d0d7c10 */ /* 0x000fe4000b7fe4ff */
[----:B------:R-:W-:Y:S02]  /*46a0*/  SHF.R.S32.HI R103, RZ, 0x1f, R36 ;  /* 0x0000001fff677819 */ /* 0x000fe40000011424 */
[----:B------:R-:W-:-:S02]  /*46b0*/  IADD3 R94, P4, R36, UR8, RZ ;  /* 0x00000008245e7c10 */ /* 0x000fc4000ff9e0ff */
[----:B------:R-:W-:Y:S02]  /*46c0*/  SHF.R.S32.HI R5, RZ, 0x1f, R35 ;  /* 0x0000001fff057819 */ /* 0x000fe40000011423 */
[----:B------:R-:W-:Y:S02]  /*46d0*/  IADD3 R18, P6, R35, UR8, RZ ;  /* 0x0000000823127c10 */ /* 0x000fe4000ffde0ff */
[----:B------:R-:W-:Y:S02]  /*46e0*/  SHF.R.S32.HI R211, RZ, 0x1f, R212 ;  /* 0x0000001fffd37819 */ /* 0x000fe400000114d4 */
[----:B------:R-:W-:Y:S02]  /*46f0*/  IADD3.X R126, R126, UR9, RZ, P1, !PT ;  /* 0x000000097e7e7c10 */ /* 0x000fe40008ffe4ff */
[----:B------:R-:W-:Y:S02]  /*4700*/  IADD3.X R115, R115, UR9, RZ, P0, !PT ;  /* 0x0000000973737c10 */ /* 0x000fe400087fe4ff */
[----:B------:R-:W-:-:S02]  /*4710*/  IADD3 R212, P1, R212, UR8, RZ ;  /* 0x00000008d4d47c10 */ /* 0x000fc4000ff3e0ff */
[----:B------:R-:W-:Y:S02]  /*4720*/  IADD3.X R103, R103, UR9, RZ, P4, !PT ;  /* 0x0000000967677c10 */ /* 0x000fe4000a7fe4ff */
[----:B------:R-:W-:Y:S02]  /*4730*/  SHF.R.S32.HI R127, RZ, 0x1f, R62 ;  /* 0x0000001fff7f7819 */ /* 0x000fe4000001143e */
[----:B------:R-:W-:Y:S02]  /*4740*/  IADD3 R120, P0, R62, UR8, RZ ;  /* 0x000000083e787c10 */ /* 0x000fe4000ff1e0ff */
[----:B------:R-:W-:Y:S02]  /*4750*/  CS2R R62, SRZ ;  /* 0x00000000003e7805 */ /* 0x000fe4000001ff00 */
[----:B------:R-:W-:Y:S02]  /*4760*/  IADD3.X R5, R5, UR9, RZ, P6, !PT ;  /* 0x0000000905057c10 */ /* 0x000fe4000b7fe4ff */
[----:B------:R-:W-:-:S02]  /*4770*/  SHF.R.S32.HI R117, RZ, 0x1f, R50 ;  /* 0x0000001fff757819 */ /* 0x000fc40000011432 */
[----:B------:R-:W-:Y:S02]  /*4780*/  IADD3 R108, P4, R50, UR8, RZ ;  /* 0x00000008326c7c10 */ /* 0x000fe4000ff9e0ff */
[----:B------:R-:W-:Y:S02]  /*4790*/  CS2R R50, SRZ ;  /* 0x0000000000327805 */ /* 0x000fe4000001ff00 */
[----:B------:R-:W-:Y:S02]  /*47a0*/  IADD3.X R15, R15, UR9, RZ, P5, !PT ;  /* 0x000000090f0f7c10 */ /* 0x000fe4000affe4ff */
[----:B------:R-:W-:Y:S02]  /*47b0*/  SHF.R.S32.HI R105, RZ, 0x1f, R38 ;  /* 0x0000001fff697819 */ /* 0x000fe40000011426 */
[----:B------:R-:W-:Y:S02]  /*47c0*/  IADD3 R96, P6, R38, UR8, RZ ;  /* 0x0000000826607c10 */ /* 0x000fe4000ffde0ff */
[----:B------:R-:W-:-:S02]  /*47d0*/  SHF.R.S32.HI R93, RZ, 0x1f, R37 ;  /* 0x0000001fff5d7819 */ /* 0x000fc40000011425 */
[----:B------:R-:W-:Y:S02]  /*47e0*/  IADD3 R20, P5, R37, UR8, RZ ;  /* 0x0000000825147c10 */ /* 0x000fe4000ffbe0ff */
[----:B------:R-:W-:Y:S02]  /*47f0*/  CS2R R36, SRZ ;  /* 0x0000000000247805 */ /* 0x000fe4000001ff00 */
[----:B------:R-:W-:Y:S02]  /*4800*/  SHF.R.S32.HI R225, RZ, 0x1f, R226 ;  /* 0x0000001fffe17819 */ /* 0x000fe400000114e2 */
[----:B------:R-:W-:Y:S02]  /*4810*/  IADD3.X R211, R211, UR9, RZ, P1, !PT ;  /* 0x00000009d3d37c10 */ /* 0x000fe40008ffe4ff */
[----:B------:R-:W-:Y:S02]  /*4820*/  SHF.R.S32.HI R213, RZ, 0x1f, R214 ;  /* 0x0000001fffd57819 */ /* 0x000fe400000114d6 */
[----:B------:R-:W-:-:S02]  /*4830*/  IADD3.X R127, R127, UR9, RZ, P0, !PT ;  /* 0x000000097f7f7c10 */ /* 0x000fc400087fe4ff */
[----:B------:R-:W-:Y:S02]  /*4840*/  IADD3 R226, P1, R226, UR8, RZ ;  /* 0x00000008e2e27c10 */ /* 0x000fe4000ff3e0ff */
[----:B------:R-:W-:Y:S02]  /*4850*/  IADD3.X R117, R117, UR9, RZ, P4, !PT ;  /* 0x0000000975757c10 */ /* 0x000fe4000a7fe4ff */
[----:B------:R-:W-:Y:S02]  /*4860*/  IADD3 R214, P0, R214, UR8, RZ ;  /* 0x00000008d6d67c10 */ /* 0x000fe4000ff1e0ff */
[----:B------:R-:W-:Y:S02]  /*4870*/  IADD3.X R105, R105, UR9, RZ, P6, !PT ;  /* 0x0000000969697c10 */ /* 0x000fe4000b7fe4ff */
[----:B------:R-:W-:Y:S02]  /*4880*/  SHF.R.S32.HI R128, RZ, 0x1f, R64 ;  /* 0x0000001fff807819 */ /* 0x000fe40000011440 */
[----:B------:R-:W-:-:S02]  /*4890*/  IADD3 R122, P4, R64, UR8, RZ ;  /* 0x00000008407a7c10 */ /* 0x000fc4000ff9e0ff */
[----:B------:R-:W-:Y:S02]  /*48a0*/  CS2R R64, SRZ ;  /* 0x0000000000407805 */ /* 0x000fe4000001ff00 */
[----:B------:R-:W-:Y:S02]  /*48b0*/  IADD3.X R93, R93, UR9, RZ, P5, !PT ;  /* 0x000000095d5d7c10 */ /* 0x000fe4000affe4ff */
[----:B------:R-:W-:Y:S02]  /*48c0*/  SHF.R.S32.HI R119, RZ, 0x1f, R52 ;  /* 0x0000001fff777819 */ /* 0x000fe40000011434 */
[----:B------:R-:W-:Y:S02]  /*48d0*/  IADD3 R110, P6, R52, UR8, RZ ;  /* 0x00000008346e7c10 */ /* 0x000fe4000ffde0ff */
[----:B------:R-:W-:Y:S02]  /*48e0*/  CS2R R52, SRZ ;  /* 0x0000000000347805 */ /* 0x000fe4000001ff00 */
[----:B------:R-:W-:-:S02]  /*48f0*/  IADD3.X R17, R17, UR9, RZ, P3, !PT ;  /* 0x0000000911117c10 */ /* 0x000fc40009ffe4ff */
[----:B------:R-:W-:Y:S02]  /*4900*/  SHF.R.S32.HI R107, RZ, 0x1f, R40 ;  /* 0x0000001fff6b7819 */ /* 0x000fe40000011428 */
[----:B------:R-:W-:Y:S02]  /*4910*/  IADD3 R98, P5, R40, UR8, RZ ;  /* 0x0000000828627c10 */ /* 0x000fe4000ffbe0ff */
[----:B------:R-:W-:Y:S02]  /*4920*/  CS2R R40, SRZ ;  /* 0x0000000000287805 */ /* 0x000fe4000001ff00 */
[----:B------:R-:W-:Y:S02]  /*4930*/  SHF.R.S32.HI R239, RZ, 0x1f, R240 ;  /* 0x0000001fffef7819 */ /* 0x000fe400000114f0 */
[----:B------:R-:W-:Y:S02]  /*4940*/  IADD3.X R225, R225, UR9, RZ, P1, !PT ;  /* 0x00000009e1e17c10 */ /* 0x000fe40008ffe4ff */
[----:B------:R-:W-:-:S02]  /*4950*/  SHF.R.S32.HI R95, RZ, 0x1f, R39 ;  /* 0x0000001fff5f7819 */ /* 0x000fc40000011427 */
[----:B------:R-:W-:Y:S02]  /*4960*/  IADD3 R22, P3, R39, UR8, RZ ;  /* 0x0000000827167c10 */ /* 0x000fe4000ff7e0ff */
[----:B------:R-:W-:Y:S02]  /*4970*/  CS2R R38, SRZ ;  /* 0x0000000000267805 */ /* 0x000fe4000001ff00 */
[----:B------:R-:W-:Y:S02]  /*4980*/  SHF.R.S32.HI R227, RZ, 0x1f, R228 ;  /* 0x0000001fffe37819 */ /* 0x000fe400000114e4 */
[----:B------:R-:W-:Y:S02]  /*4990*/  IADD3.X R213, R213, UR9, RZ, P0, !PT ;  /* 0x00000009d5d57c10 */ /* 0x000fe400087fe4ff */
[----:B------:R-:W-:Y:S02]  /*49a0*/  IADD3 R240, P1, R240, UR8, RZ ;  /* 0x00000008f0f07c10 */ /* 0x000fe4000ff3e0ff */
[----:B------:R-:W-:-:S02]  /*49b0*/  SHF.R.S32.HI R97, RZ, 0x1f, R88 ;  /* 0x0000001fff617819 */ /* 0x000fc40000011458 */
[----:B------:R-:W-:Y:S02]  /*49c0*/  IADD3.X R19, R19, UR9, RZ, P2, !PT ;  /* 0x0000000913137c10 */ /* 0x000fe400097fe4ff */
[----:B------:R-:W-:Y:S02]  /*49d0*/  SHF.R.S32.HI R215, RZ, 0x1f, R216 ;  /* 0x0000001fffd77819 */ /* 0x000fe400000114d8 */
[----:B------:R-:W-:Y:S02]  /*49e0*/  IADD3.X R128, R128, UR9, RZ, P4, !PT ;  /* 0x0000000980807c10 */ /* 0x000fe4000a7fe4ff */
[----:B------:R-:W-:Y:S02]  /*49f0*/  IADD3 R228, P0, R228, UR8, RZ ;  /* 0x00000008e4e47c10 */ /* 0x000fe4000ff1e0ff */
[----:B------:R-:W-:Y:S02]  /*4a00*/  IADD3 R88, P2, R88, UR8, RZ ;  /* 0x0000000858587c10 */ /* 0x000fe4000ff5e0ff */
[----:B------:R-:W-:-:S02]  /*4a10*/  IADD3.X R119, R119, UR9, RZ, P6, !PT ;  /* 0x0000000977777c10 */ /* 0x000fc4000b7fe4ff */
[----:B------:R-:W-:Y:S02]  /*4a20*/  IADD3 R216, P4, R216, UR8, RZ ;  /* 0x00000008d8d87c10 */ /* 0x000fe4000ff9e0ff */
        /* <DEDUP_REMOVED lines=13> */
[----:B------:R-:W-:Y:S02]  /*4b00*/  IADD3.X R227, R227, UR9, RZ, P0, !PT ;  /* 0x00000009e3e37c10 */ /* 0x000fe400087fe4ff */
[----:B------:R-:W-:Y:S02]  /*4b10*/  IADD3 R91, P1, R33, UR8, RZ ;  /* 0x00000008215b7c10 */ /* 0x000fe4000ff3e0ff */
[----:B------:R-:W-:Y:S02]  /*4b20*/  IADD3.X R97, R97, UR9, RZ, P2, !PT ;  /* 0x0000000961617c10 */ /* 0x000fe400097fe4ff */
[----:B------:R-:W-:Y:S01]  /*4b30*/  SHF.R.S32.HI R229, RZ, 0x1f, R230 ;  /* 0x0000001fffe57819 */ /* 0x000fe200000114e6 */
[----:B------:R0:W-:Y:S01]  /*4b40*/  STL [R1+0x4], R91 ;  /* 0x0000045b01007387 */ /* 0x0001e20000100800 */
[----:B------:R-:W-:-:S02]  /*4b50*/  IADD3.X R215, R215, UR9, RZ, P4, !PT ;  /* 0x00000009d7d77c10 */ /* 0x000fc4000a7fe4ff */
[----:B------:R-:W-:Y:S02]  /*4b60*/  IADD3 R242, P0, R242, UR8, RZ ;  /* 0x00000008f2f27c10 */ /* 0x000fe4000ff1e0ff */
[----:B------:R-:W-:Y:S02]  /*4b70*/  SHF.R.S32.HI R111, RZ, 0x1f, R44 ;  /* 0x0000001fff6f7819 */ /* 0x000fe4000001142c */
[----:B------:R-:W-:Y:S02]  /*4b80*/  IADD3 R102, P2, R44, UR8, RZ ;  /* 0x000000082c667c10 */ /* 0x000fe4000ff5e0ff */
[----:B------:R-:W-:Y:S02]  /*4b90*/  CS2R R44, SRZ ;  /* 0x00000000002c7805 */ /* 0x000fe4000001ff00 */
        /* <DEDUP_REMOVED lines=9> */
[----:B------:R-:W-:Y:S02]  /*4c30*/  SHF.R.S32.HI R123, RZ, 0x1f, R56 ;  /* 0x0000001fff7b7819 */ /* 0x000fe40000011438 */
[----:B------:R-:W-:Y:S02]  /*4c40*/  IADD3 R114, P3, R56, UR8, RZ ;  /* 0x0000000838727c10 */ /* 0x000fe4000ff7e0ff */
[----:B------:R-:W-:Y:S02]  /*4c50*/  CS2R R56, SRZ ;  /* 0x0000000000387805 */ /* 0x000fe4000001ff00 */
[----:B------:R-:W-:Y:S02]  /*4c60*/  IADD3.X R241, R241, UR9, RZ, P0, !PT ;  /* 0x00000009f1f17c10 */ /* 0x000fe400087fe4ff */
[----:B------:R-:W-:-:S02]  /*4c70*/  IADD3.X R111, R111, UR9, RZ, P2, !PT ;  /* 0x000000096f6f7c10 */ /* 0x000fc400097fe4ff */
[----:B------:R-:W-:Y:S02]  /*4c80*/  SHF.R.S32.HI R243, RZ, 0x1f, R244 ;  /* 0x0000001ffff37819 */ /* 0x000fe400000114f4 */
[----:B------:R-:W-:Y:S02]  /*4c90*/  IADD3.X R229, R229, UR9, RZ, P4, !PT ;  /* 0x00000009e5e57c10 */ /* 0x000fe4000a7fe4ff */
[----:B0-----:R-:W-:Y:S02]  /*4ca0*/  IADD3 R91, P0, R32, UR8, RZ ;  /* 0x00000008205b7c10 */ /* 0x001fe4000ff1e0ff */
[----:B------:R-:W-:Y:S02]  /*4cb0*/  SHF.R.S32.HI R125, RZ, 0x1f, R58 ;  /* 0x0000001fff7d7819 */ /* 0x000fe4000001143a */
[----:B------:R-:W-:Y:S01]  /*4cc0*/  IADD3 R116, P2, R58, UR8, RZ ;  /* 0x000000083a747c10 */ /* 0x000fe2000ff5e0ff */
[----:B------:R0:W-:Y:S01]  /*4cd0*/  STL [R1+0xc], R91 ;  /* 0x00000c5b01007387 */ /* 0x0001e20000100800 */
[----:B------:R-:W-:-:S02]  /*4ce0*/  SHF.R.S32.HI R231, RZ, 0x1f, R232 ;  /* 0x0000001fffe77819 */ /* 0x000fc400000114e8 */
[----:B------:R-:W-:Y:S02]  /*4cf0*/  CS2R R58, SRZ ;  /* 0x00000000003a7805 */ /* 0x000fe4000001ff00 */
[----:B------:R-:W-:Y:S02]  /*4d00*/  IADD3.X R217, R217, UR9, RZ, P6, !PT ;  /* 0x00000009d9d97c10 */ /* 0x000fe4000b7fe4ff */
[----:B------:R-:W-:Y:S02]  /*4d10*/  IADD3 R244, P4, R244, UR8, RZ ;  /* 0x00000008f4f47c10 */ /* 0x000fe4000ff9e0ff */
[----:B------:R-:W-:Y:S02]  /*4d20*/  SHF.R.S32.HI R219, RZ, 0x1f, R220 ;  /* 0x0000001fffdb7819 */ /* 0x000fe400000114dc */
[----:B------:R-:W-:Y:S02]  /*4d30*/  IADD3.X R130, R130, UR9, RZ, P5, !PT ;  /* 0x0000000982827c10 */ /* 0x000fe4000affe4ff */
[----:B------:R-:W-:-:S02]  /*4d40*/  IADD3 R232, P6, R232, UR8, RZ ;  /* 0x00000008e8e87c10 */ /* 0x000fc4000ffde0ff */
[----:B------:R-:W-:Y:S02]  /*4d50*/  SHF.R.S32.HI R195, RZ, 0x1f, R206 ;  /* 0x0000001fffc37819 */ /* 0x000fe400000114ce */
[----:B------:R-:W-:Y:S02]  /*4d60*/  IADD3.X R123, R123, UR9, RZ, P3, !PT ;  /* 0x000000097b7b7c10 */ /* 0x000fe40009ffe4ff */
[----:B------:R-:W-:Y:S02]  /*4d70*/  IADD3 R220, P5, R220, UR8, RZ ;  /* 0x00000008dcdc7c10 */ /* 0x000fe4000ffbe0ff */
[----:B------:R-:W-:Y:S02]  /*4d80*/  IADD3 R206, P3, R206, UR8, RZ ;  /* 0x00000008cece7c10 */ /* 0x000fe4000ff7e0ff */
[----:B------:R-:W-:Y:S02]  /*4d90*/  SHF.R.S32.HI R208, RZ, 0x1f, R210 ;  /* 0x0000001fffd07819 */ /* 0x000fe400000114d2 */
[----:B------:R-:W-:-:S02]  /*4da0*/  IADD3.X R125, R125, UR9, RZ, P2, !PT ;  /* 0x000000097d7d7c10 */ /* 0x000fc400097fe4ff */
[----:B------:R-:W-:Y:S02]  /*4db0*/  IADD3.X R243, R243, UR9, RZ, P4, !PT ;  /* 0x00000009f3f37c10 */ /* 0x000fe4000a7fe4ff */
[----:B------:R-:W-:Y:S02]  /*4dc0*/  IADD3 R210, P2, R210, UR8, RZ ;  /* 0x00000008d2d27c10 */ /* 0x000fe4000ff5e0ff */
[----:B------:R-:W-:Y:S02]  /*4dd0*/  SHF.R.S32.HI R245, RZ, 0x1f, R246 ;  /* 0x0000001ffff57819 */ /* 0x000fe400000114f6 */
[----:B------:R-:W-:Y:S02]  /*4de0*/  IADD3.X R231, R231, UR9, RZ, P6, !PT ;  /* 0x00000009e7e77c10 */ /* 0x000fe4000b7fe4ff */
[----:B0-----:R-:W-:Y:S02]  /*4df0*/  IADD3 R91, P4, R31, UR8, RZ ;  /* 0x000000081f5b7c10 */ /* 0x001fe4000ff9e0ff */
[----:B------:R-:W-:-:S02]  /*4e00*/  SHF.R.S32.HI R233, RZ, 0x1f, R234 ;  /* 0x0000001fffe97819 */ /* 0x000fc400000114ea */
[----:B------:R-:W-:Y:S01]  /*4e10*/  IADD3.X R219, R219, UR9, RZ, P5, !PT ;  /* 0x00000009dbdb7c10 */ /* 0x000fe2000affe4ff */
[----:B------:R0:W-:Y:S01]  /*4e20*/  STL [R1+0x14], R91 ;  /* 0x0000145b01007387 */ /* 0x0001e20000100800 */
[----:B------:R-:W-:Y:S02]  /*4e30*/  IADD3 R246, P6, R246, UR8, RZ ;  /* 0x00000008f6f67c10 */ /* 0x000fe4000ffde0ff */
[----:B------:R-:W-:Y:S02]  /*4e40*/  SHF.R.S32.HI R221, RZ, 0x1f, R222 ;  /* 0x0000001fffdd7819 */ /* 0x000fe400000114de */
[----:B------:R-:W-:Y:S02]  /*4e50*/  IADD3.X R195, R195, UR9, RZ, P3, !PT ;  /* 0x00000009c3c37c10 */ /* 0x000fe40009ffe4ff */
[----:B------:R-:W-:Y:S02]  /*4e60*/  IADD3 R234, P5, R234, UR8, RZ ;  /* 0x00000008eaea7c10 */ /* 0x000fe4000ffbe0ff */
[----:B------:R-:W-:-:S02]  /*4e70*/  IADD3 R222, P3, R222, UR8, RZ ;  /* 0x00000008dede7c10 */ /* 0x000fc4000ff7e0ff */
[----:B------:R-:W-:Y:S02]  /*4e80*/  SHF.R.S32.HI R223, RZ, 0x1f, R224 ;  /* 0x0000001fffdf7819 */ /* 0x000fe400000114e0 */
[----:B------:R-:W-:Y:S02]  /*4e90*/  IADD3.X R208, R208, UR9, RZ, P2, !PT ;  /* 0x00000009d0d07c10 */ /* 0x000fe400097fe4ff */
[----:B------:R-:W-:Y:S02]  /*4ea0*/  IADD3 R224, P2, R224, UR8, RZ ;  /* 0x00000008e0e07c10 */ /* 0x000fe4000ff5e0ff */
[----:B------:R-:W-:Y:S02]  /*4eb0*/  IADD3.X R245, R245, UR9, RZ, P6, !PT ;  /* 0x00000009f5f57c10 */ /* 0x000fe4000b7fe4ff */
[----:B------:R-:W-:Y:S02]  /*4ec0*/  SHF.R.S32.HI R247, RZ, 0x1f, R248 ;  /* 0x0000001ffff77819 */ /* 0x000fe400000114f8 */
[----:B------:R-:W-:-:S02]  /*4ed0*/  IADD3.X R233, R233, UR9, RZ, P5, !PT ;  /* 0x00000009e9e97c10 */ /* 0x000fc4000affe4ff */
[----:B0-----:R-:W-:Y:S02]  /*4ee0*/  IADD3 R91, P6, R30, UR8, RZ ;  /* 0x000000081e5b7c10 */ /* 0x001fe4000ffde0ff */
[----:B------:R-:W-:Y:S02]  /*4ef0*/  SHF.R.S32.HI R235, RZ, 0x1f, R236 ;  /* 0x0000001fffeb7819 */ /* 0x000fe400000114ec */
[----:B------:R-:W-:Y:S01]  /*4f00*/  IADD3.X R221, R221, UR9, RZ, P3, !PT ;  /* 0x00000009dddd7c10 */ /* 0x000fe20009ffe4ff */
[----:B------:R0:W-:Y:S01]  /*4f10*/  STL [R1+0x1c], R91 ;  /* 0x00001c5b01007387 */ /* 0x0001e20000100800 */
[----:B------:R-:W-:Y:S02]  /*4f20*/  IADD3 R248, P5, R248, UR8, RZ ;  /* 0x00000008f8f87c10 */ /* 0x000fe4000ffbe0ff */
[----:B------:R-:W-:Y:S02]  /*4f30*/  IADD3 R236, P3, R236, UR8, RZ ;  /* 0x00000008ecec7c10 */ /* 0x000fe4000ff7e0ff */
[----:B------:R-:W-:-:S02]  /*4f40*/  SHF.R.S32.HI R237, RZ, 0x1f, R238 ;  /* 0x0000001fffed7819 */ /* 0x000fc400000114ee */
[----:B------:R-:W-:Y:S02]  /*4f50*/  IADD3.X R223, R223, UR9, RZ, P2, !PT ;  /* 0x00000009dfdf7c10 */ /* 0x000fe400097fe4ff */
[----:B------:R-:W-:Y:S02]  /*4f60*/  IADD3 R238, P2, R238, UR8, RZ ;  /* 0x00000008eeee7c10 */ /* 0x000fe4000ff5e0ff */
[----:B------:R-:W-:Y:S02]  /*4f70*/  IADD3.X R247, R247, UR9, RZ, P5, !PT ;  /* 0x00000009f7f77c10 */ /* 0x000fe4000affe4ff */
[----:B------:R-:W-:Y:S02]  /*4f80*/  SHF.R.S32.HI R249, RZ, 0x1f, R250 ;  /* 0x0000001ffff97819 */ /* 0x000fe400000114fa */
[----:B------:R-:W-:Y:S02]  /*4f90*/  IADD3.X R235, R235, UR9, RZ, P3, !PT ;  /* 0x00000009ebeb7c10 */ /* 0x000fe40009ffe4ff */
[----:B0-----:R-:W-:-:S02]  /*4fa0*/  IADD3 R91, P5, R29, UR8, RZ ;  /* 0x000000081d5b7c10 */ /* 0x001fc4000ffbe0ff */
[----:B------:R-:W-:Y:S02]  /*4fb0*/  IADD3 R250, P3, R250, UR8, RZ ;  /* 0x00000008fafa7c10 */ /* 0x000fe4000ff7e0ff */
[----:B------:R-:W-:Y:S01]  /*4fc0*/  SHF.R.S32.HI R251, RZ, 0x1f, R252 ;  /* 0x0000001ffffb7819 */ /* 0x000fe200000114fc */
[----:B------:R0:W-:Y:S01]  /*4fd0*/  STL [R1+0x24], R91 ;  /* 0x0000245b01007387 */ /* 0x0001e20000100800 */
[----:B------:R-:W-:Y:S02]  /*4fe0*/  IADD3.X R237, R237, UR9, RZ, P2, !PT ;  /* 0x00000009eded7c10 */ /* 0x000fe400097fe4ff */
[----:B------:R-:W-:Y:S02]  /*4ff0*/  IADD3 R252, P2, R252, UR8, RZ ;  /* 0x00000008fcfc7c10 */ /* 0x000fe4000ff5e0ff */
[----:B------:R-:W-:Y:S02]  /*5000*/  IADD3.X R249, R249, UR9, RZ, P3, !PT ;  /* 0x00000009f9f97c10 */ /* 0x000fe40009ffe4ff */
[----:B------:R-:W-:-:S02]  /*5010*/  IADD3.X R251, R251, UR9, RZ, P2, !PT ;  /* 0x00000009fbfb7c10 */ /* 0x000fc400097fe4ff */
[----:B------:R-:W-:Y:S02]  /*5020*/  SHF.R.S32.HI R34, RZ, 0x1f, R33 ;  /* 0x0000001fff227819 */ /* 0x000fe40000011421 */
[----:B0-----:R-:W-:Y:S02]  /*5030*/  IADD3 R91, P3, R28, UR8, RZ ;  /* 0x000000081c5b7c10 */ /* 0x001fe4000ff7e0ff */
[----:B------:R-:W-:Y:S02]  /*5040*/  IADD3 R131, P2, R27, UR8, RZ ;  /* 0x000000081b837c10 */ /* 0x000fe4000ff5e0ff */
[----:B------:R-:W-:Y:S01]  /*5050*/  SHF.R.S32.HI R33, RZ, 0x1f, R32 ;  /* 0x0000001fff217819 */ /* 0x000fe20000011420 */
[----:B------:R0:W-:Y:S01]  /*5060*/  STL [R1+0x2c], R91 ;  /* 0x00002c5b01007387 */ /* 0x0001e20000100800 */
[----:B------:R-:W-:Y:S02]  /*5070*/  SHF.R.S32.HI R32, RZ, 0x1f, R31 ;  /* 0x0000001fff207819 */ /* 0x000fe4000001141f */
[----:B------:R-:W-:Y:S01]  /*5080*/  SHF.R.S32.HI R31, RZ, 0x1f, R30 ;  /* 0x0000001fff1f7819 */ /* 0x000fe2000001141e */
[----:B------:R1:W-:Y:S01]  /*5090*/  STL [R1+0x34], R131 ;  /* 0x0000348301007387 */ /* 0x0003e20000100800 */
[----:B------:R-:W-:-:S02]  /*50a0*/  SHF.R.S32.HI R30, RZ, 0x1f, R29 ;  /* 0x0000001fff1e7819 */ /* 0x000fc4000001141d */
[----:B------:R-:W-:Y:S02]  /*50b0*/  SHF.R.S32.HI R29, RZ, 0x1f, R28 ;  /* 0x0000001fff1d7819 */ /* 0x000fe4000001141c */
[----:B------:R-:W-:Y:S02]  /*50c0*/  SHF.R.S32.HI R28, RZ, 0x1f, R27 ;  /* 0x0000001fff1c7819 */ /* 0x000fe4000001141b */
[----:B0-----:R-:W-:Y:S02]  /*50d0*/  IADD3.X R91, R34, UR9, RZ, P1, !PT ;  /* 0x00000009225b7c10 */ /* 0x001fe40008ffe4ff */
[----:B------:R-:W-:Y:S02]  /*50e0*/  CS2R R34, SRZ ;  /* 0x0000000000227805 */ /* 0x000fe4000001ff00 */
[----:B------:R-:W-:Y:S02]  /*50f0*/  IADD3.X R133, R30, UR9, RZ, P5, !PT ;  /* 0x000000091e857c10 */ /* 0x000fe4000affe4ff */
[----:B-1----:R-:W-:Y:S01]  /*5100*/  IADD3 R131, P1, R26, UR8, RZ ;  /* 0x000000081a837c10 */ /* 0x002fe2000ff3e0ff */
[----:B------:R0:W-:Y:S01]  /*5110*/  STL [R1], R91 ;  /* 0x0000005b01007387 */ /* 0x0001e20000100800 */
[----:B------:R-:W-:-:S02]  /*5120*/  SHF.R.S32.HI R27, RZ, 0x1f, R26 ;  /* 0x0000001fff1b7819 */ /* 0x000fc4000001141a */
[----:B------:R-:W-:Y:S01]  /*5130*/  SHF.R.S32.HI R26, RZ, 0x1f, R25 ;  /* 0x0000001fff1a7819 */ /* 0x000fe20000011419 */
[----:B------:R1:W-:Y:S01]  /*5140*/  STL [R1+0x3c], R131 ;  /* 0x00003c8301007387 */ /* 0x0003e20000100800 */
[C---:B------:R-:W-:Y:S01]  /*5150*/  LEA.HI R136, R151.reuse, 0x1e, RZ, 0x1a ;  /* 0x0000001e97887811 */ /* 0x040fe200078fd0ff */
[----:B------:R-:W-:Y:S01]  /*5160*/  IMAD.SHL.U32 R151, R151, 0x8, RZ ;  /* 0x0000000897977824 */ /* 0x000fe200078e00ff */
[C---:B------:R-:W-:Y:S02]  /*5170*/  LOP3.LUT R82, R0.reuse, 0x36, RZ, 0xfc, !PT ;  /* 0x0000003600527812 */ /* 0x040fe400078efcff */
[C---:B------:R-:W-:Y:S02]  /*5180*/  LOP3.LUT R80, R0.reuse, 0x3a, RZ, 0xfc, !PT ;  /* 0x0000003a00507812 */ /* 0x040fe400078efcff */
[----:B0-----:R-:W-:Y:S02]  /*5190*/  IADD3.X R91, R33, UR9, RZ, P0, !PT ;  /* 0x00000009215b7c10 */ /* 0x001fe400087fe4ff */
[----:B------:R-:W-:-:S02]  /*51a0*/  LOP3.LUT R134, R0, 0x22, RZ, 0xfc, !PT ;  /* 0x0000002200867812 */ /* 0x000fc400078efcff */
[----:B-1----:R-:W-:Y:S01]  /*51b0*/  IADD3 R131, P0, R25, UR8, RZ ;  /* 0x0000000819837c10 */ /* 0x002fe2000ff1e0ff */
[----:B------:R0:W-:Y:S01]  /*51c0*/  STL [R1+0x8], R91 ;  /* 0x0000085b01007387 */ /* 0x0001e20000100800 */
[----:B------:R-:W-:Y:S02]  /*51d0*/  SHF.R.S32.HI R25, RZ, 0x1f, R24 ;  /* 0x0000001fff197819 */ /* 0x000fe40000011418 */
[C---:B------:R-:W-:Y:S01]  /*51e0*/  LOP3.LUT R84, R0.reuse, 0x32, RZ, 0xfc, !PT ;  /* 0x0000003200547812 */ /* 0x040fe200078efcff */
[----:B------:R1:W-:Y:S01]  /*51f0*/  STL [R1+0x44], R131 ;  /* 0x0000448301007387 */ /* 0x0003e20000100800 */
[C---:B------:R-:W-:Y:S02]  /*5200*/  LOP3.LUT R86, R0.reuse, 0x2c, RZ, 0xfc, !PT ;  /* 0x0000002c00567812 */ /* 0x040fe400078efcff */
[----:B------:R-:W-:Y:S01]  /*5210*/  LOP3.LUT R145, R0, 0x12, RZ, 0xfc, !PT ;  /* 0x0000001200917812 */ /* 0x000fe200078efcff */
[----:B------:R-:W-:Y:S01]  /*5220*/  IMAD R137, R84, UR15, RZ ;  /* 0x0000000f54897c24 */ /* 0x000fe2000f8e02ff */
[----:B------:R-:W-:Y:S01]  /*5230*/  LOP3.LUT R146, R0, 0x14, RZ, 0xfc, !PT ;  /* 0x0000001400927812 */ /* 0x000fe200078efcff */
[----:B------:R-:W-:Y:S01]  /*5240*/  IMAD R137, R87, UR15, RZ ;  /* 0x0000000f57897c24 */ /* 0x000fe2000f8e02ff */
[----:B0-----:R-:W-:-:S02]  /*5250*/  IADD3.X R91, R32, UR9, RZ, P4, !PT ;  /* 0x00000009205b7c10 */ /* 0x001fc4000a7fe4ff */
[----:B------:R-:W-:Y:S02]  /*5260*/  CS2R R32, SRZ ;  /* 0x0000000000207805 */ /* 0x000fe4000001ff00 */
[----:B------:R-:W-:Y:S01]  /*5270*/  IADD3 R132, P4, R24, UR8, RZ ;  /* 0x0000000818847c10 */ /* 0x000fe2000ff9e0ff */
[----:B------:R-:W-:Y:S01]  /*5280*/  UMOV UR8, 0xfffffffe ;  /* 0xfffffffe00087882 */ /* 0x000fe20000000000 */
[----:B-1----:R-:W-:Y:S01]  /*5290*/  IADD3.X R131, R31, UR9, RZ, P6, !PT ;  /* 0x000000091f837c10 */ /* 0x002fe2000b7fe4ff */
[----:B------:R0:W-:Y:S01]  /*52a0*/  STL [R1+0x10], R91 ;  /* 0x0000105b01007387 */ /* 0x0001e20000100800 */
[C---:B------:R-:W-:Y:S02]  /*52b0*/  LOP3.LUT R141, R0.reuse, 0x8, RZ, 0xfc, !PT ;  /* 0x00000008008d7812 */ /* 0x040fe400078efcff */
[----:B------:R-:W-:Y:S02]  /*52c0*/  CS2R R30, SRZ ;  /* 0x00000000001e7805 */ /* 0x000fe4000001ff00 */
[C---:B------:R-:W-:Y:S01]  /*52d0*/  LOP3.LUT R142, R0.reuse, 0xa, RZ, 0xfc, !PT ;  /* 0x0000000a008e7812 */ /* 0x040fe200078efcff */
[----:B------:R1:W-:Y:S01]  /*52e0*/  STL [R1+0x4c], R132 ;  /* 0x00004c8401007387 */ /* 0x0003e20000100800 */
[----:B------:R-:W-:-:S02]  /*52f0*/  LOP3.LUT R143, R0, 0xc, RZ, 0xfc, !PT ;  /* 0x0000000c008f7812 */ /* 0x000fc400078efcff */
[C---:B------:R-:W-:Y:S01]  /*5300*/  LOP3.LUT R138, R0.reuse, 0x2, RZ, 0xfc, !PT ;  /* 0x00000002008a7812 */ /* 0x040fe200078efcff */
[----:B------:R2:W-:Y:S01]  /*5310*/  STL [R1+0x18], R131 ;  /* 0x0000188301007387 */ /* 0x0005e20000100800 */
[C---:B------:R-:W-:Y:S02]  /*5320*/  LOP3.LUT R139, R0.reuse, 0x4, RZ, 0xfc, !PT ;  /* 0x00000004008b7812 */ /* 0x040fe400078efcff */
[----:B0-----:R-:W-:Y:S01]  /*5330*/  IADD3 R91, P6, R3, UR6, RZ ;  /* 0x00000006035b7c10 */ /* 0x001fe2000ffde0ff */
[----:B------:R0:W-:Y:S01]  /*5340*/  STL [R1+0x20], R133 ;  /* 0x0000208501007387 */ /* 0x0001e20000100800 */
[----:B------:R-:W-:Y:S01]  /*5350*/  USHF.R.U32.HI UR6, URZ, 0x4, UR12 ;  /* 0x000000043f067899 */ /* 0x000fe2000801160c */
[----:B-1----:R-:W-:Y:S02]  /*5360*/  IADD3.X R132, R29, UR9, RZ, P3, !PT ;  /* 0x000000091d847c10 */ /* 0x002fe40009ffe4ff */
[----:B------:R-:W-:Y:S01]  /*5370*/  LOP3.LUT R140, R0, 0x6, RZ, 0xfc, !PT ;  /* 0x00000006008c7812 */ /* 0x000fe200078efcff */
[----:B------:R-:W-:Y:S01]  /*5380*/  USGXT.U32 UR6, UR6, 0xe ;  /* 0x0000000e0606789a */ /* 0x000fe20008000000 */
[----:B--2---:R-:W-:Y:S01]  /*5390*/  IADD3.X R131, R28, UR9, RZ, P2, !PT ;  /* 0x000000091c837c10 */ /* 0x004fe200097fe4ff */
[----:B------:R1:W-:Y:S01]  /*53a0*/  STL [R1+0x28], R132 ;  /* 0x0000288401007387 */ /* 0x0003e20000100800 */
[----:B------:R-:W-:-:S02]  /*53b0*/  LEA.HI.X.SX32 R3, R3, UR7, 0x1, P6 ;  /* 0x0000000703037c11 */ /* 0x000fc4000b0f0eff */
[----:B------:R-:W-:Y:S02]  /*53c0*/  CS2R R28, SRZ ;  /* 0x00000000001c7805 */ /* 0x000fe4000001ff00 */
[----:B0-----:R-:W-:Y:S01]  /*53d0*/  IADD3.X R133, R27, UR9, RZ, P1, !PT ;  /* 0x000000091b857c10 */ /* 0x001fe20008ffe4ff */
[----:B------:R0:W-:Y:S01]  /*53e0*/  STL [R1+0x30], R131 ;  /* 0x0000308301007387 */ /* 0x0001e20000100800 */
[----:B------:R-:W-:-:S03]  /*53f0*/  UMOV UR7, URZ ;  /* 0x0000003f00077c82 */ /* 0x000fc60008000000 */
[----:B------:R2:W-:Y:S01]  /*5400*/  STL [R1+0x38], R133 ;  /* 0x0000388501007387 */ /* 0x0005e20000100800 */
[----:B-1----:R-:W-:Y:S02]  /*5410*/  IADD3.X R132, R26, UR9, RZ, P0, !PT ;  /* 0x000000091a847c10 */ /* 0x002fe400087fe4ff */
[----:B------:R-:W-:Y:S02]  /*5420*/  CS2R R26, SRZ ;  /* 0x00000000001a7805 */ /* 0x000fe4000001ff00 */
[----:B0-----:R-:W-:Y:S01]  /*5430*/  IADD3.X R131, R25, UR9, RZ, P4, !PT ;  /* 0x0000000919837c10 */ /* 0x001fe2000a7fe4ff */
[----:B------:R0:W-:Y:S01]  /*5440*/  STL [R1+0x40], R132 ;  /* 0x0000408401007387 */ /* 0x0001e20000100800 */
[----:B------:R-:W-:Y:S01]  /*5450*/  UMOV UR9, 0x7fffffdf ;  /* 0x7fffffdf00097882 */ /* 0x000fe20000000000 */
[----:B------:R-:W-:Y:S02]  /*5460*/  CS2R R24, SRZ ;  /* 0x0000000000187805 */ /* 0x000fe4000001ff00 */
[----:B--2---:R-:W-:Y:S01]  /*5470*/  LOP3.LUT R133, R0, 0x24, RZ, 0xfc, !PT ;  /* 0x0000002400857812 */ /* 0x004fe200078efcff */
[----:B------:R1:W-:Y:S01]  /*5480*/  STL [R1+0x48], R131 ;  /* 0x0000488301007387 */ /* 0x0003e20000100800 */
[----:B------:R-:W-:-:S02]  /*5490*/  UIADD3.64 UR10, UR6, -UR8, URZ ;  /* 0x80000008060a7297 */ /* 0x000fc4000fffe03f */
[----:B------:R-:W-:Y:S01]  /*54a0*/  UIADD3.64 UR8, UR4, -UR8, URZ ;  /* 0x8000000804087297 */ /* 0x000fe2000fffe03f */
[----:B------:R2:W-:Y:S01]  /*54b0*/  STL [R1+0x150], R151 ;  /* 0x0001509701007387 */ /* 0x0005e20000100800 */
[C---:B0-----:R-:W-:Y:S02]  /*54c0*/  LOP3.LUT R132, R0.reuse, 0x26, RZ, 0xfc, !PT ;  /* 0x0000002600847812 */ /* 0x041fe400078efcff */
[----:B-1----:R-:W-:-:S03]  /*54d0*/  LOP3.LUT R131, R0, 0x28, RZ, 0xfc, !PT ;  /* 0x0000002800837812 */ /* 0x002fc600078efcff */
[----:B------:R-:W-:Y:S02]  /*54e0*/  IMAD R132, R132, UR15, RZ ;  /* 0x0000000f84847c24 */ /* 0x000fe4000f8e02ff */
[----:B------:R-:W-:Y:S02]  /*54f0*/  IMAD R132, R134, UR15, RZ ;  /* 0x0000000f86847c24 */ /* 0x000fe4000f8e02ff */
[----:B--2---:R-:W-:Y:S02]  /*5500*/  IMAD R151, R136, UR15, RZ ;  /* 0x0000000f88977c24 */ /* 0x004fe4000f8e02ff */
[----:B------:R-:W-:Y:S01]  /*5510*/  IMAD R136, R79, UR15, RZ ;  /* 0x0000000f4f887c24 */ /* 0x000fe2000f8e02ff */
[----:B------:R-:W-:Y:S01]  /*5520*/  CS2R R78, SRZ ;  /* 0x00000000004e7805 */ /* 0x000fe2000001ff00 */
[----:B------:R-:W-:Y:S02]  /*5530*/  IMAD R136, R82, UR15, RZ ;  /* 0x0000000f52887c24 */ /* 0x000fe4000f8e02ff */
[----:B------:R-:W-:Y:S01]  /*5540*/  IMAD R136, R85, UR15, RZ ;  /* 0x0000000f55887c24 */ /* 0x000fe2000f8e02ff */
[----:B------:R-:W-:Y:S01]  /*5550*/  CS2R R84, SRZ ;  /* 0x0000000000547805 */ /* 0x000fe2000001ff00 */
[----:B------:R-:W-:-:S02]  /*5560*/  IMAD R136, R131, UR15, RZ ;  /* 0x0000000f83887c24 */ /* 0x000fc4000f8e02ff */
[----:B------:R-:W-:Y:S02]  /*5570*/  IMAD R131, R133, UR15, RZ ;  /* 0x0000000f85837c24 */ /* 0x000fe4000f8e02ff */
[----:B------:R-:W-:Y:S01]  /*5580*/  IMAD R151, R80, UR15, RZ ;  /* 0x0000000f50977c24 */ /* 0x000fe2000f8e02ff */
[----:B------:R-:W-:Y:S01]  /*5590*/  CS2R R80, SRZ ;  /* 0x0000000000507805 */ /* 0x000fe2000001ff00 */
[----:B------:R-:W-:Y:S02]  /*55a0*/  IMAD R131, R135, UR15, RZ ;  /* 0x0000000f87837c24 */ /* 0x000fe4000f8e02ff */
[----:B------:R-:W-:Y:S01]  /*55b0*/  IMAD R151, R83, UR15, RZ ;  /* 0x0000000f53977c24 */ /* 0x000fe2000f8e02ff */
[----:B------:R-:W-:Y:S01]  /*55c0*/  CS2R R82, SRZ ;  /* 0x0000000000527805 */ /* 0x000fe2000001ff00 */
[----:B------:R-:W-:Y:S02]  /*55d0*/  IMAD R132, R0, UR15, RZ ;  /* 0x0000000f00847c24 */ /* 0x000fe4000f8e02ff */
[----:B------:R-:W-:-:S02]  /*55e0*/  IMAD R131, R150, UR15, RZ ;  /* 0x0000000f96837c24 */ /* 0x000fc4000f8e02ff */
[----:B------:R-:W-:Y:S01]  /*55f0*/  IMAD R151, R86, UR15, RZ ;  /* 0x0000000f56977c24 */ /* 0x000fe2000f8e02ff */
[----:B------:R-:W-:Y:S01]  /*5600*/  CS2R R86, SRZ ;  /* 0x0000000000567805 */ /* 0x000fe2000001ff00 */
[----:B------:R-:W-:Y:S02]  /*5610*/  IMAD R133, R149, UR15, RZ ;  /* 0x0000000f95857c24 */ /* 0x000fe4000f8e02ff */
[----:B------:R-:W-:Y:S02]  /*5620*/  IMAD R132, R148, UR15, RZ ;  /* 0x0000000f94847c24 */ /* 0x000fe4000f8e02ff */
[----:B------:R-:W-:Y:S02]  /*5630*/  IMAD R131, R147, UR15, RZ ;  /* 0x0000000f93837c24 */ /* 0x000fe4000f8e02ff */
[----:B------:R-:W-:Y:S02]  /*5640*/  IMAD R133, R146, UR15, RZ ;  /* 0x0000000f92857c24 */ /* 0x000fe4000f8e02ff */
[----:B------:R-:W-:-:S02]  /*5650*/  IMAD R132, R145, UR15, RZ ;  /* 0x0000000f91847c24 */ /* 0x000fc4000f8e02ff */
[----:B------:R-:W-:Y:S02]  /*5660*/  IMAD R131, R144, UR15, RZ ;  /* 0x0000000f90837c24 */ /* 0x000fe4000f8e02ff */
[----:B------:R-:W-:Y:S02]  /*5670*/  IMAD R133, R143, UR15, RZ ;  /* 0x0000000f8f857c24 */ /* 0x000fe4000f8e02ff */
[----:B------:R-:W-:Y:S02]  /*5680*/  IMAD R132, R142, UR15, RZ ;  /* 0x0000000f8e847c24 */ /* 0x000fe4000f8e02ff */
[----:B------:R-:W-:Y:S02]  /*5690*/  IMAD R131, R141, UR15, RZ ;  /* 0x0000000f8d837c24 */ /* 0x000fe4000f8e02ff */
[----:B------:R-:W-:Y:S02]  /*56a0*/  IMAD R133, R140, UR15, RZ ;  /* 0x0000000f8c857c24 */ /* 0x000fe4000f8e02ff */
[----:B------:R-:W-:-:S02]  /*56b0*/  IMAD R132, R139, UR15, RZ ;  /* 0x0000000f8b847c24 */ /* 0x000fc4000f8e02ff */
[----:B------:R-:W-:Y:S01]  /*56c0*/  IMAD R131, R138, UR15, RZ ;  /* 0x0000000f8a837c24 */ /* 0x000fe2000f8e02ff */
[----:B------:R-:W-:-:S06]  /*56d0*/  ULDC UR15, c[0x0][0x23c] ;  /* 0x00008f00000f7ab9 */ /* 0x000fcc0000000800 */
.L_x_2:
[----:B-----5:R0:W-:Y:S01]  /*56e0*/  STL [R1+0x154], R2 ;  /* 0x0001540201007387 */ /* 0x0201e20000100800 */
[----:B------:R-:W-:Y:S01]  /*56f0*/  ULDC UR19, c[0x0][0x238] ;  /* 0x00008e0000137ab9 */ /* 0x000fe20000000800 */
[C---:B------:R-:W-:Y:S01]  /*5700*/  LOP3.LUT R140, R0.reuse, 0x2, RZ, 0xfc, !PT ;  /* 0x00000002008c7812 */ /* 0x040fe200078efcff */
[C---:B------:R-:W-:Y:S01]  /*5710*/  IMAD R133, R0.reuse, UR19, RZ ;  /* 0x0000001300857c24 */ /* 0x040fe2000f8e02ff */
[C---:B------:R-:W-:Y:S01]  /*5720*/  LOP3.LUT R136, R0.reuse, 0x2, RZ, 0xfc, !PT ;  /* 0x0000000200887812 */ /* 0x040fe200078efcff */
[----:B------:R-:W-:Y:S01]  /*5730*/  ULDC UR20, c[0x0][0x238] ;  /* 0x00008e0000147ab9 */ /* 0x000fe20000000800 */
[----:B------:R-:W-:Y:S01]  /*5740*/  ISETP.GE.AND P6, PT, R0, UR14, PT ;  /* 0x0000000e00007c0c */ /* 0x000fe2000bfc6270 */
[----:B------:R-:W-:Y:S01]  /*5750*/  IMAD R140, R140, UR20, RZ ;  /* 0x000000148c8c7c24 */ /* 0x000fe2000f8e02ff */
[C---:B------:R-:W-:Y:S01]  /*5760*/  IADD3 R134, P0, R133.reuse, R91, RZ ;  /* 0x0000005b85867210 */ /* 0x040fe20007f1e0ff */
[----:B------:R-:W-:Y:S01]  /*5770*/  ULDC UR19, c[0x0][0x238] ;  /* 0x00008e0000137ab9 */ /* 0x000fe20000000800 */
[----:B0-----:R-:W0:Y:S01]  /*5780*/  S2R R2, SR_TID.X ;  /* 0x0000000000027919 */ /* 0x001e220000002100 */
[----:B------:R-:W-:Y:S01]  /*5790*/  ISETP.GE.AND P3, PT, R136, UR14, PT ;  /* 0x0000000e88007c0c */ /* 0x000fe2000bf66270 */
[----:B------:R-:W-:Y:S01]  /*57a0*/  ULDC UR20, c[0x0][0x238] ;  /* 0x00008e0000147ab9 */ /* 0x000fe20000000800 */
[----:B------:R-:W-:Y:S01]  /*57b0*/  LOP3.LUT R136, R0, 0x4, RZ, 0xfc, !PT ;  /* 0x0000000400887812 */ /* 0x000fe200078efcff */
[----:B------:R-:W-:Y:S01]  /*57c0*/  ULDC UR21, c[0x0][0x238] ;  /* 0x00008e0000157ab9 */ /* 0x000fe20000000800 */
[----:B------:R-:W-:-:S02]  /*57d0*/  LEA.HI.X.SX32 R135, R133, R3, 0x1, P0 ;  /* 0x0000000385877211 */ /* 0x000fc400000f0eff */
[----:B------:R-:W-:Y:S01]  /*57e0*/  PRMT R160, RZ, 0x7610, R160 ;  /* 0x00007610ffa07816 */ /* 0x000fe200000000a0 */
[----:B------:R-:W-:Y:S01]  /*57f0*/  IMAD R136, R136, UR19, RZ ;  /* 0x0000001388887c24 */ /* 0x000fe2000f8e02ff */
[C---:B------:R-:W-:Y:S01]  /*5800*/  LOP3.LUT R133, R0.reuse, 0x4, RZ, 0xfc, !PT ;  /* 0x0000000400857812 */ /* 0x040fe200078efcff */
[----:B------:R-:W-:Y:S01]  /*5810*/  ULDC UR19, c[0x0][0x238] ;  /* 0x00008e0000137ab9 */ /* 0x000fe20000000800 */
[----:B------:R-:W-:Y:S02]  /*5820*/  LOP3.LUT R137, R0, 0x6, RZ, 0xfc, !PT ;  /* 0x0000000600897812 */ /* 0x000fe400078efcff */
[----:B------:R-:W-:Y:S01]  /*5830*/  ISETP.GE.AND P5, PT, R133, UR14, PT ;  /* 0x0000000e85007c0c */ /* 0x000fe2000bfa6270 */
[----:B------:R1:W2:Y:S01]  /*5840*/  @!P6 LDG.E.U8 R160, desc[UR16][R134.64] ;  /* 0x0000001086a0e981 */ /* 0x0002a2000c1e1100 */
[----:B------:R-:W-:Y:S02]  /*5850*/  PRMT R155, RZ, 0x7610, R155 ;  /* 0x00007610ff9b7816 */ /* 0x000fe4000000009b */
[----:B0-----:R-:W-:-:S02]  /*5860*/  LEA.HI R132, R2, 0x1e, RZ, 0x1a ;  /* 0x0000001e02847811 */ /* 0x001fc400078fd0ff */
[----:B------:R-:W-:Y:S02]  /*5870*/  PRMT R154, RZ, 0x7610, R154 ;  /* 0x00007610ff9a7816 */ /* 0x000fe4000000009a */
[----:B------:R-:W-:Y:S02]  /*5880*/  ISETP.GE.AND P2, PT, R132, UR14, PT ;  /* 0x0000000e84007c0c */ /* 0x000fe4000bf46270 */
[-C--:B------:R-:W-:Y:S02]  /*5890*/  IADD3 R132, P1, R140, R91.reuse, RZ ;  /* 0x0000005b8c847210 */ /* 0x080fe40007f3e0ff */
[----:B-1----:R-:W-:Y:S02]  /*58a0*/  IADD3 R134, P6, R136, R91, RZ ;  /* 0x0000005b88867210 */ /* 0x002fe40007fde0ff */
[----:B------:R-:W-:Y:S02]  /*58b0*/  LEA.HI.X.SX32 R133, R140, R3, 0x1, P1 ;  /* 0x000000038c857211 */ /* 0x000fe400008f0eff */
[----:B------:R-:W-:-:S02]  /*58c0*/  LOP3.LUT R140, R0, 0x6, RZ, 0xfc, !PT ;  /* 0x00000006008c7812 */ /* 0x000fc400078efcff */
[----:B------:R-:W-:Y:S01]  /*58d0*/  ISETP.GE.AND P1, PT, R137, UR14, PT ;  /* 0x0000000e89007c0c */ /* 0x000fe2000bf26270 */
[----:B------:R0:W3:Y:S01]  /*58e0*/  @!P3 LDG.E.U8 R155, desc[UR16][R132.64] ;  /* 0x00000010849bb981 */ /* 0x0000e2000c1e1100 */
[----:B------:R-:W-:Y:S01]  /*58f0*/  LEA.HI.X.SX32 R135, R136, R3, 0x1, P6 ;  /* 0x0000000388877211 */ /* 0x000fe200030f0eff */
[----:B------:R-:W-:Y:S01]  /*5900*/  IMAD R140, R140, UR20, RZ ;  /* 0x000000148c8c7c24 */ /* 0x000fe2000f8e02ff */
[C---:B------:R-:W-:Y:S01]  /*5910*/  LOP3.LUT R137, R0.reuse, 0x8, RZ, 0xfc, !PT ;  /* 0x0000000800897812 */ /* 0x040fe200078efcff */
[----:B------:R-:W-:Y:S01]  /*5920*/  ULDC UR20, c[0x0][0x238] ;  /* 0x00008e0000147ab9 */ /* 0x000fe20000000800 */
[----:B------:R-:W-:Y:S01]  /*5930*/  LOP3.LUT R136, R0, 0x8, RZ, 0xfc, !PT ;  /* 0x0000000800887812 */ /* 0x000fe200078efcff */
[----:B------:R1:W4:Y:S01]  /*5940*/  @!P5 LDG.E.U8 R154, desc[UR16][R134.64] ;  /* 0x00000010869ad981 */ /* 0x000322000c1e1100 */
[----:B------:R-:W-:Y:S01]  /*5950*/  PRMT R152, RZ, 0x7610, R152 ;  /* 0x00007610ff987816 */ /* 0x000fe20000000098 */
[----:B------:R-:W-:Y:S01]  /*5960*/  IMAD R137, R137, UR19, RZ ;  /* 0x0000001389897c24 */ /* 0x000fe2000f8e02ff */
[----:B------:R-:W-:Y:S01]  /*5970*/  ISETP.GE.AND P6, PT, R136, UR14, PT ;  /* 0x0000000e88007c0c */ /* 0x000fe2000bfc6270 */
[----:B------:R-:W-:Y:S01]  /*5980*/  ULDC UR19, c[0x0][0x238] ;  /* 0x00008e0000137ab9 */ /* 0x000fe20000000800 */
[----:B0-----:R-:W-:-:S02]  /*5990*/  IADD3 R132, P3, R140, R91, RZ ;  /* 0x0000005b8c847210 */ /* 0x001fc40007f7e0ff */
[----:B------:R-:W-:Y:S02]  /*59a0*/  LOP3.LUT R136, R0, 0xa, RZ, 0xfc, !PT ;  /* 0x0000000a00887812 */ /* 0x000fe400078efcff */
[----:B------:R-:W-:Y:S02]  /*59b0*/  LEA.HI.X.SX32 R133, R140, R3, 0x1, P3 ;  /* 0x000000038c857211 */ /* 0x000fe400018f0eff */
[C---:B-1----:R-:W-:Y:S02]  /*59c0*/  IADD3 R134, P5, R137.reuse, R91, RZ ;  /* 0x0000005b89867210 */ /* 0x042fe40007fbe0ff */
[----:B------:R-:W-:Y:S02]  /*59d0*/  ISETP.GE.AND P3, PT, R136, UR14, PT ;  /* 0x0000000e88007c0c */ /* 0x000fe4000bf66270 */
[----:B------:R-:W-:Y:S02]  /*59e0*/  LOP3.LUT R136, R0, 0xc, RZ, 0xfc, !PT ;  /* 0x0000000c00887812 */ /* 0x000fe400078efcff */
[----:B------:R-:W-:-:S02]  /*59f0*/  LEA.HI.X.SX32 R135, R137, R3, 0x1, P5 ;  /* 0x0000000389877211 */ /* 0x000fc400028f0eff */
[C---:B------:R-:W-:Y:S01]  /*5a00*/  ISETP.GE.AND P5, PT, R136.reuse, UR14, PT ;  /* 0x0000000e88007c0c */ /* 0x040fe2000bfa6270 */
[----:B------:R-:W-:Y:S01]  /*5a10*/  IMAD R136, R136, UR19, RZ ;  /* 0x0000001388887c24 */ /* 0x000fe2000f8e02ff */
[----:B------:R-:W-:Y:S01]  /*5a20*/  LOP3.LUT R137, R0, 0xa, RZ, 0xfc, !PT ;  /* 0x0000000a00897812 */ /* 0x000fe200078efcff */
[----:B------:R0:W4:Y:S01]  /*5a30*/  @!P6 LDG.E.U8 R152, desc[UR16][R134.64] ;  /* 0x000000108698e981 */ /* 0x000122000c1e1100 */
[----:B------:R-:W-:Y:S01]  /*5a40*/  PRMT R153, RZ, 0x7610, R153 ;  /* 0x00007610ff997816 */ /* 0x000fe20000000099 */
[----:B------:R-:W-:Y:S01]  /*5a50*/  ULDC UR19, c[0x0][0x238] ;  /* 0x00008e0000137ab9 */ /* 0x000fe20000000800 */
[----:B------:R-:W-:Y:S01]  /*5a60*/  LEA.HI R131, R2, 0xe, RZ, 0x1a ;  /* 0x0000000e02837811 */ /* 0x000fe200078fd0ff */
[----:B------:R-:W-:Y:S01]  /*5a70*/  IMAD R137, R137, UR20, RZ ;  /* 0x0000001489897c24 */ /* 0x000fe2000f8e02ff */
[----:B------:R-:W-:Y:S01]  /*5a80*/  PRMT R151, RZ, 0x7610, R151 ;  /* 0x00007610ff977816 */ /* 0x000fe20000000097 */
[----:B------:R-:W-:Y:S01]  /*5a90*/  ULDC UR20, c[0x0][0x238] ;  /* 0x00008e0000147ab9 */ /* 0x000fe20000000800 */
[----:B------:R1:W4:Y:S01]  /*5aa0*/  @!P1 LDG.E.U8 R153, desc[UR16][R132.64] ;  /* 0x0000001084999981 */ /* 0x000322000c1e1100 */
[----:B------:R-:W-:-:S02]  /*5ab0*/  LOP3.LUT R140, R0, 0x10, RZ, 0xfc, !PT ;  /* 0x00000010008c7812 */ /* 0x000fc400078efcff */
[C---:B0-----:R-:W-:Y:S02]  /*5ac0*/  IADD3 R134, P6, R136.reuse, R91, RZ ;  /* 0x0000005b88867210 */ /* 0x041fe40007fde0ff */
[----:B------:R-:W-:Y:S02]  /*5ad0*/  ISETP.GE.AND P4, PT, R131, UR14, PT ;  /* 0x0000000e83007c0c */ /* 0x000fe4000bf86270 */
[----:B------:R-:W-:Y:S02]  /*5ae0*/  LEA.HI.X.SX32 R135, R136, R3, 0x1, P6 ;  /* 0x0000000388877211 */ /* 0x000fe400030f0eff */
[----:B------:R-:W0:Y:S01]  /*5af0*/  S2R R136, SR_TID.X ;  /* 0x0000000000887919 */ /* 0x000e220000002100 */
[C---:B-1----:R-:W-:Y:S02]  /*5b00*/  IADD3 R132, P1, R137.reuse, R91, RZ ;  /* 0x0000005b89847210 */ /* 0x042fe40007f3e0ff */
[----:B------:R-:W-:Y:S02]  /*5b10*/  PRMT R150, RZ, 0x7610, R150 ;  /* 0x00007610ff967816 */ /* 0x000fe40000000096 */
[----:B------:R-:W-:Y:S01]  /*5b20*/  LEA.HI.X.SX32 R133, R137, R3, 0x1, P1 ;  /* 0x0000000389857211 */ /* 0x000fe200008f0eff */
[----:B------:R-:W-:Y:S01]  /*5b30*/  IMAD R140, R140, UR19, RZ ;  /* 0x000000138c8c7c24 */ /* 0x000fe2000f8e02ff */
[----:B------:R-:W-:Y:S01]  /*5b40*/  LOP3.LUT R147, R0, 0x12, RZ, 0xfc, !PT ;  /* 0x0000001200937812 */ /* 0x000fe200078efcff */
[----:B------:R-:W-:Y:S01]  /*5b50*/  ULDC UR19, c[0x0][0x238] ;  /* 0x00008e0000137ab9 */ /* 0x000fe20000000800 */
[----:B------:R1:W4:Y:S01]  /*5b60*/  @!P5 LDG.E.U8 R150, desc[UR16][R134.64] ;  /* 0x000000108696d981 */ /* 0x000322000c1e1100 */
[----:B------:R-:W-:-:S02]  /*5b70*/  PRMT R138, RZ, 0x7610, R138 ;  /* 0x00007610ff8a7816 */ /* 0x000fc4000000008a */
[C---:B------:R-:W-:Y:S01]  /*5b80*/  LOP3.LUT R131, R0.reuse, 0x20, RZ, 0xfc, !PT ;  /* 0x0000002000837812 */ /* 0x040fe200078efcff */
[----:B------:R0:W4:Y:S01]  /*5b90*/  @!P3 LDG.E.U8 R151, desc[UR16][R132.64] ;  /* 0x000000108497b981 */ /* 0x000122000c1e1100 */
[----:B------:R-:W-:Y:S02]  /*5ba0*/  LOP3.LUT R141, R0, 0x12, RZ, 0xfc, !PT ;  /* 0x00000012008d7812 */ /* 0x000fe400078efcff */
[----:B------:R-:W-:Y:S02]  /*5bb0*/  ISETP.GE.AND P0, PT, R131, UR14, PT ;  /* 0x0000000e83007c0c */ /* 0x000fe4000bf06270 */
[----:B-1----:R-:W-:Y:S02]  /*5bc0*/  PRMT R135, RZ, 0x7610, R135 ;  /* 0x00007610ff877816 */ /* 0x002fe40000000087 */
[----:B0-----:R-:W-:Y:S02]  /*5bd0*/  LEA.HI R146, R136, 0xe, RZ, 0x1a ;  /* 0x0000000e88927811 */ /* 0x001fe400078fd0ff */
[----:B------:R-:W-:-:S03]  /*5be0*/  LOP3.LUT R136, R0, 0x10, RZ, 0xfc, !PT ;  /* 0x0000001000887812 */ /* 0x000fc600078efcff */
[----:B------:R-:W-:Y:S01]  /*5bf0*/  IMAD R146, R146, UR20, RZ ;  /* 0x0000001492927c24 */ /* 0x000fe2000f8e02ff */
[----:B------:R-:W-:Y:S01]  /*5c00*/  ISETP.GE.AND P6, PT, R136, UR14, PT ;  /* 0x0000000e88007c0c */ /* 0x000fe2000bfc6270 */
[----:B------:R-:W-:-:S03]  /*5c10*/  ULDC UR20, c[0x0][0x238] ;  /* 0x00008e0000147ab9 */ /* 0x000fc60000000800 */
[-C--:B------:R-:W-:Y:S01]  /*5c20*/  IADD3 R132, P3, R146, R91.reuse, RZ ;  /* 0x0000005b92847210 */ /* 0x080fe20007f7e0ff */
[----:B------:R-:W-:Y:S01]  /*5c30*/  IMAD R147, R147, UR20, RZ ;  /* 0x0000001493937c24 */ /* 0x000fe2000f8e02ff */
[----:B------:R-:W-:Y:S01]  /*5c40*/  IADD3 R136, P5, R140, R91, RZ ;  /* 0x0000005b8c887210 */ /* 0x000fe20007fbe0ff */
[----:B------:R-:W-:Y:S01]  /*5c50*/  ULDC UR20, c[0x0][0x238] ;  /* 0x00008e0000147ab9 */ /* 0x000fe20000000800 */
[-C--:B------:R-:W-:Y:S02]  /*5c60*/  LEA.HI.X.SX32 R133, R146, R3.reuse, 0x1, P3 ;  /* 0x0000000392857211 */ /* 0x080fe400018f0eff */
[----:B------:R-:W-:Y:S02]  /*5c70*/  LOP3.LUT R146, R0, 0x14, RZ, 0xfc, !PT ;  /* 0x0000001400927812 */ /* 0x000fe400078efcff */
[----:B------:R-:W-:Y:S01]  /*5c80*/  LEA.HI.X.SX32 R137, R140, R3, 0x1, P5 ;  /* 0x000000038c897211 */ /* 0x000fe200028f0eff */
[----:B------:R0:W4:Y:S01]  /*5c90*/  @!P4 LDG.E.U8 R135, desc[UR16][R132.64] ;  /* 0x000000108487c981 */ /* 0x000122000c1e1100 */
[----:B------:R-:W-:Y:S01]  /*5ca0*/  LOP3.LUT R140, R0, 0x14, RZ, 0xfc, !PT ;  /* 0x00000014008c7812 */ /* 0x000fe200078efcff */
[----:B------:R-:W-:Y:S01]  /*5cb0*/  IMAD R146, R146, UR19, RZ ;  /* 0x0000001392927c24 */ /* 0x000fe2000f8e02ff */
[----:B------:R-:W-:Y:S01]  /*5cc0*/  LOP3.LUT R131, R0, 0x22, RZ, 0xfc, !PT ;  /* 0x0000002200837812 */ /* 0x000fe200078efcff */
[----:B------:R1:W4:Y:S01]  /*5cd0*/  @!P6 LDG.E.U8 R138, desc[UR16][R136.64] ;  /* 0x00000010888ae981 */ /* 0x000322000c1e1100 */
[----:B------:R-:W-:Y:S01]  /*5ce0*/  ISETP.GE.AND P4, PT, R140, UR14, PT ;  /* 0x0000000e8c007c0c */ /* 0x000fe2000bf86270 */
[----:B------:R-:W-:Y:S01]  /*5cf0*/  ULDC UR19, c[0x0][0x238] ;  /* 0x00008e0000137ab9 */ /* 0x000fe20000000800 */
[----:B0-----:R-:W-:-:S02]  /*5d00*/  IADD3 R132, P5, R147, R91, RZ ;  /* 0x0000005b93847210 */ /* 0x001fc40007fbe0ff */
[C---:B------:R-:W-:Y:S02]  /*5d10*/  IADD3 R140, P6, R146.reuse, R91, RZ ;  /* 0x0000005b928c7210 */ /* 0x040fe40007fde0ff */
[-C--:B------:R-:W-:Y:S02]  /*5d20*/  LEA.HI.X.SX32 R133, R147, R3.reuse, 0x1, P5 ;  /* 0x0000000393857211 */ /* 0x080fe400028f0eff */
[----:B------:R-:W0:Y:S01]  /*5d30*/  S2R R147, SR_TID.X ;  /* 0x0000000000937919 */ /* 0x000e220000002100 */
[----:B------:R-:W-:Y:S02]  /*5d40*/  ISETP.GE.AND P3, PT, R141, UR14, PT ;  /* 0x0000000e8d007c0c */ /* 0x000fe4000bf66270 */
[----:B------:R-:W-:Y:S02]  /*5d50*/  LEA.HI.X.SX32 R141, R146, R3, 0x1, P6 ;  /* 0x00000003928d7211 */ /* 0x000fe400030f0eff */
[----:B------:R-:W-:Y:S02]  /*5d60*/  ISETP.GE.AND P1, PT, R131, UR14, PT ;  /* 0x0000000e83007c0c */ /* 0x000fe4000bf26270 */
[----:B------:R-:W-:-:S02]  /*5d70*/  LOP3.LUT R146, R0, 0x16, RZ, 0xfc, !PT ;  /* 0x0000001600927812 */ /* 0x000fc400078efcff */
[----:B------:R-:W-:Y:S02]  /*5d80*/  LOP3.LUT R131, R0, 0x16, RZ, 0xfc, !PT ;  /* 0x0000001600837812 */ /* 0x000fe400078efcff */
[----:B------:R-:W-:Y:S01]  /*5d90*/  PRMT R144, RZ, 0x7610, R144 ;  /* 0x00007610ff907816 */ /* 0x000fe20000000090 */
[----:B------:R-:W-:Y:S01]  /*5da0*/  IMAD R146, R146, UR19, RZ ;  /* 0x0000001392927c24 */ /* 0x000fe2000f8e02ff */
[----:B------:R-:W-:Y:S01]  /*5db0*/  ISETP.GE.AND P5, PT, R131, UR14, PT ;  /* 0x0000000e83007c0c */ /* 0x000fe2000bfa6270 */
[----:B------:R-:W-:Y:S01]  /*5dc0*/  ULDC UR19, c[0x0][0x238] ;  /* 0x00008e0000137ab9 */ /* 0x000fe20000000800 */
[C---:B------:R-:W-:Y:S02]  /*5dd0*/  LOP3.LUT R134, R0.reuse, 0x18, RZ, 0xfc, !PT ;  /* 0x0000001800867812 */ /* 0x040fe400078efcff */
[----:B------:R-:W-:Y:S01]  /*5de0*/  LOP3.LUT R131, R0, 0x18, RZ, 0xfc, !PT ;  /* 0x0000001800837812 */ /* 0x000fe200078efcff */
[----:B------:R0:W4:Y:S01]  /*5df0*/  @!P3 LDG.E.U8 R144, desc[UR16][R132.64] ;  /* 0x000000108490b981 */ /* 0x000122000c1e1100 */
[----:B-1----:R-:W-:-:S02]  /*5e00*/  PRMT R136, RZ, 0x7610, R136 ;  /* 0x00007610ff887816 */ /* 0x002fc40000000088 */
[----:B------:R-:W-:Y:S01]  /*5e10*/  ISETP.GE.AND P3, PT, R134, UR14, PT ;  /* 0x0000000e86007c0c */ /* 0x000fe2000bf66270 */
[----:B------:R-:W-:Y:S01]  /*5e20*/  IMAD R131, R131, UR20, RZ ;  /* 0x0000001483837c24 */ /* 0x000fe2000f8e02ff */
[----:B------:R-:W-:Y:S01]  /*5e30*/  LOP3.LUT R134, R0, 0x1a, RZ, 0xfc, !PT ;  /* 0x0000001a00867812 */ /* 0x000fe200078efcff */
[----:B------:R-:W-:Y:S01]  /*5e40*/  ULDC UR20, c[0x0][0x238] ;  /* 0x00008e0000147ab9 */ /* 0x000fe20000000800 */
[----:B------:R-:W-:Y:S01]  /*5e50*/  PRMT R145, RZ, 0x7610, R145 ;  /* 0x00007610ff917816 */ /* 0x000fe20000000091 */
[----:B------:R1:W4:Y:S01]  /*5e60*/  @!P4 LDG.E.U8 R136, desc[UR16][R140.64] ;  /* 0x000000108c88c981 */ /* 0x000322000c1e1100 */
[----:B0-----:R-:W-:-:S04]  /*5e70*/  IADD3 R132, P6, R146, R91, RZ ;  /* 0x0000005b92847210 */ /* 0x001fc80007fde0ff */
[----:B------:R-:W-:Y:S02]  /*5e80*/  LEA.HI.X.SX32 R133, R146, R3, 0x1, P6 ;  /* 0x0000000392857211 */ /* 0x000fe400030f0eff */
[C---:B------:R-:W-:Y:S01]  /*5e90*/  ISETP.GE.AND P6, PT, R134.reuse, UR14, PT ;  /* 0x0000000e86007c0c */ /* 0x040fe2000bfc6270 */
[----:B------:R-:W-:Y:S01]  /*5ea0*/  IMAD R134, R134, UR19, RZ ;  /* 0x0000001386867c24 */ /* 0x000fe2000f8e02ff */
[C---:B-1----:R-:W-:Y:S01]  /*5eb0*/  IADD3 R140, P4, R131.reuse, R91, RZ ;  /* 0x0000005b838c7210 */ /* 0x042fe20007f9e0ff */
[----:B------:R0:W4:Y:S01]  /*5ec0*/  @!P5 LDG.E.U8 R145, desc[UR16][R132.64] ;  /* 0x000000108491d981 */ /* 0x000122000c1e1100 */
[----:B------:R-:W-:Y:S01]  /*5ed0*/  LOP3.LUT R146, R0, 0x1c, RZ, 0xfc, !PT ;  /* 0x0000001c00927812 */ /* 0x000fe200078efcff */
[----:B------:R-:W-:Y:S01]  /*5ee0*/  ULDC UR19, c[0x0][0x238] ;  /* 0x00008e0000137ab9 */ /* 0x000fe20000000800 */
[----:B------:R-:W-:Y:S02]  /*5ef0*/  LEA.HI.X.SX32 R141, R131, R3, 0x1, P4 ;  /* 0x00000003838d7211 */ /* 0x000fe400020f0eff */
[----:B------:R-:W-:-:S02]  /*5f00*/  PRMT R148, RZ, 0x7610, R148 ;  /* 0x00007610ff947816 */ /* 0x000fc40000000094 */
[----:B0-----:R-:W-:-:S04]  /*5f10*/  IADD3 R132, P4, R134, R91, RZ ;  /* 0x0000005b86847210 */ /* 0x001fc80007f9e0ff */
[----:B------:R0:W4:Y:S01]  /*5f20*/  @!P3 LDG.E.U8 R148, desc[UR16][R140.64] ;  /* 0x000000108c94b981 */ /* 0x000122000c1e1100 */
[C---:B------:R-:W-:Y:S01]  /*5f30*/  ISETP.GE.AND P5, PT, R146.reuse, UR14, PT ;  /* 0x0000000e92007c0c */ /* 0x040fe2000bfa6270 */
[----:B------:R-:W-:Y:S01]  /*5f40*/  IMAD R146, R146, UR20, RZ ;  /* 0x0000001492927c24 */ /* 0x000fe2000f8e02ff */
[----:B------:R-:W-:Y:S01]  /*5f50*/  LEA.HI.X.SX32 R133, R134, R3, 0x1, P4 ;  /* 0x0000000386857211 */ /* 0x000fe200020f0eff */
[----:B------:R-:W-:Y:S01]  /*5f60*/  ULDC UR20, c[0x0][0x238] ;  /* 0x00008e0000147ab9 */ /* 0x000fe20000000800 */
[----:B------:R-:W-:Y:S02]  /*5f70*/  LEA.HI R134, R147, 0x1e, RZ, 0x1a ;  /* 0x0000001e93867811 */ /* 0x000fe400078fd0ff */
[----:B------:R-:W-:Y:S02]  /*5f80*/  PRMT R149, RZ, 0x7610, R149 ;  /* 0x00007610ff957816 */ /* 0x000fe40000000095 */
[----:B0-----:R-:W-:Y:S01]  /*5f90*/  IADD3 R140, P4, R146, R91, RZ ;  /* 0x0000005b928c7210 */ /* 0x001fe20007f9e0ff */
[----:B------:R-:W-:Y:S01]  /*5fa0*/  IMAD R134, R134, UR19, RZ ;  /* 0x0000001386867c24 */ /* 0x000fe2000f8e02ff */
[----:B------:R-:W-:-:S02]  /*5fb0*/  LOP3.LUT R131, R0, 0x24, RZ, 0xfc, !PT ;  /* 0x0000002400837812 */ /* 0x000fc400078efcff */
[----:B------:R0:W4:Y:S01]  /*5fc0*/  @!P6 LDG.E.U8 R149, desc[UR16][R132.64] ;  /* 0x000000108495e981 */ /* 0x000122000c1e1100 */
[----:B------:R-:W-:Y:S01]  /*5fd0*/  LEA.HI.X.SX32 R141, R146, R3, 0x1, P4 ;  /* 0x00000003928d7211 */ /* 0x000fe200020f0eff */
[----:B------:R-:W-:Y:S01]  /*5fe0*/  ULDC UR19, c[0x0][0x238] ;  /* 0x00008e0000137ab9 */ /* 0x000fe20000000800 */
[----:B------:R-:W-:Y:S02]  /*5ff0*/  IADD3 R146, P6, R134, R91, RZ ;  /* 0x0000005b86927210 */ /* 0x000fe40007fde0ff */
[C---:B------:R-:W-:Y:S02]  /*6000*/  LOP3.LUT R156, R0.reuse, 0x20, RZ, 0xfc, !PT ;  /* 0x00000020009c7812 */ /* 0x040fe400078efcff */
[----:B------:R-:W-:Y:S02]  /*6010*/  ISETP.GE.AND P3, PT, R131, UR14, PT ;  /* 0x0000000e83007c0c */ /* 0x000fe4000bf66270 */
[----:B------:R-:W-:Y:S02]  /*6020*/  LOP3.LUT R131, R0, 0x26, RZ, 0xfc, !PT ;  /* 0x0000002600837812 */ /* 0x000fe400078efcff */
[----:B0-----:R-:W-:Y:S01]  /*6030*/  PRMT R132, RZ, 0x7610, R132 ;  /* 0x00007610ff847816 */ /* 0x001fe20000000084 */
[----:B------:R-:W-:Y:S01]  /*6040*/  IMAD R156, R156, UR20, RZ ;  /* 0x000000149c9c7c24 */ /* 0x000fe2000f8e02ff */
[----:B------:R-:W-:Y:S01]  /*6050*/  LEA.HI.X.SX32 R147, R134, R3, 0x1, P6 ;  /* 0x0000000386937211 */ /* 0x000fe200030f0eff */
[----:B------:R-:W-:Y:S01]  /*6060*/  ULDC UR20, c[0x0][0x238] ;  /* 0x00008e0000147ab9 */ /* 0x000fe20000000800 */
[----:B------:R-:W-:-:S02]  /*6070*/  LOP3.LUT R134, R0, 0x22, RZ, 0xfc, !PT ;  /* 0x0000002200867812 */ /* 0x000fc400078efcff */
[----:B------:R-:W-:Y:S01]  /*6080*/  ISETP.GE.AND P4, PT, R131, UR14, PT ;  /* 0x0000000e83007c0c */ /* 0x000fe2000bf86270 */
[----:B------:R0:W4:Y:S01]  /*6090*/  @!P5 LDG.E.U8 R132, desc[UR16][R140.64] ;  /* 0x000000108c84d981 */ /* 0x000122000c1e1100 */
[----:B------:R-:W-:Y:S02]  /*60a0*/  LOP3.LUT R131, R0, 0x28, RZ, 0xfc, !PT ;  /* 0x0000002800837812 */ /* 0x000fe400078efcff */
[----:B------:R-:W-:Y:S01]  /*60b0*/  PRMT R143, RZ, 0x7610, R143 ;  /* 0x00007610ff8f7816 */ /* 0x000fe2000000008f */
[----:B------:R-:W-:Y:S01]  /*60c0*/  IMAD R134, R134, UR19, RZ ;  /* 0x0000001386867c24 */ /* 0x000fe2000f8e02ff */
[----:B------:R-:W-:Y:S01]  /*60d0*/  LOP3.LUT R157, R0, 0x24, RZ, 0xfc, !PT ;  /* 0x00000024009d7812 */ /* 0x000fe200078efcff */
[----:B------:R-:W-:Y:S01]  /*60e0*/  ULDC UR19, c[0x0][0x238] ;  /* 0x00008e0000137ab9 */ /* 0x000fe20000000800 */
[----:B------:R-:W-:Y:S02]  /*60f0*/  ISETP.GE.AND P5, PT, R131, UR14, PT ;  /* 0x0000000e83007c0c */ /* 0x000fe4000bfa6270 */
[C---:B0-----:R-:W-:Y:S01]  /*6100*/  IADD3 R140, P6, R156.reuse, R91, RZ ;  /* 0x0000005b9c8c7210 */ /* 0x041fe20007fde0ff */
[----:B------:R0:W4:Y:S01]  /*6110*/  @!P2 LDG.E.U8 R143, desc[UR16][R146.64] ;  /* 0x00000010928fa981 */ /* 0x000122000c1e1100 */
[----:B------:R-:W-:Y:S01]  /*6120*/  PRMT R131, RZ, 0x7610, R131 ;  /* 0x00007610ff837816 */ /* 0x000fe20000000083 */
[----:B------:R-:W-:Y:S01]  /*6130*/  IMAD R157, R157, UR20, RZ ;  /* 0x000000149d9d7c24 */ /* 0x000fe2000f8e02ff */
[----:B------:R-:W-:Y:S01]  /*6140*/  LEA.HI.X.SX32 R141, R156, R3, 0x1, P6 ;  /* 0x000000039c8d7211 */ /* 0x000fe200030f0eff */
[----:B------:R-:W-:Y:S01]  /*6150*/  ULDC UR20, c[0x0][0x238] ;  /* 0x00008e0000147ab9 */ /* 0x000fe20000000800 */
[----:B------:R-:W-:-:S02]  /*6160*/  LOP3.LUT R156, R0, 0x26, RZ, 0xfc, !PT ;  /* 0x00000026009c7812 */ /* 0x000fc400078efcff */
[----:B------:R-:W-:Y:S01]  /*6170*/  LOP3.LUT R133, R0, 0x2a, RZ, 0xfc, !PT ;  /* 0x0000002a00857812 */ /* 0x000fe200078efcff */
[----:B------:R1:W4:Y:S01]  /*6180*/  @!P0 LDG.E.U8 R131, desc[UR16][R140.64] ;  /* 0x000000108c838981 */ /* 0x000322000c1e1100 */
[C---:B0-----:R-:W-:Y:S02]  /*6190*/  IADD3 R146, P6, R134.reuse, R91, RZ ;  /* 0x0000005b86927210 */ /* 0x041fe40007fde0ff */
[----:B------:R-:W-:Y:S02]  /*61a0*/  PRMT R142, RZ, 0x7610, R142 ;  /* 0x00007610ff8e7816 */ /* 0x000fe4000000008e */
[----:B------:R-:W-:Y:S01]  /*61b0*/  LEA.HI.X.SX32 R147, R134, R3, 0x1, P6 ;  /* 0x0000000386937211 */ /* 0x000fe200030f0eff */
[----:B------:R-:W-:Y:S01]  /*61c0*/  IMAD R156, R156, UR19, RZ ;  /* 0x000000139c9c7c24 */ /* 0x000fe2000f8e02ff */
[----:B------:R-:W-:Y:S01]  /*61d0*/  ISETP.GE.AND P2, PT, R133, UR14, PT ;  /* 0x0000000e85007c0c */ /* 0x000fe2000bf46270 */
[----:B------:R-:W-:Y:S01]  /*61e0*/  ULDC UR19, c[0x0][0x238] ;  /* 0x00008e0000137ab9 */ /* 0x000fe20000000800 */
[----:B-1----:R-:W-:Y:S01]  /*61f0*/  IADD3 R140, P6, R157, R91, RZ ;  /* 0x0000005b9d8c7210 */ /* 0x002fe20007fde0ff */
[----:B------:R0:W4:Y:S01]  /*6200*/  @!P1 LDG.E.U8 R142, desc[UR16][R146.64] ;  /* 0x00000010928e9981 */ /* 0x000122000c1e1100 */
[----:B------:R-:W-:-:S02]  /*6210*/  LOP3.LUT R133, R0, 0x2c, RZ, 0xfc, !PT ;  /* 0x0000002c00857812 */ /* 0x000fc400078efcff */
[----:B------:R-:W-:Y:S02]  /*6220*/  LEA.HI.X.SX32 R141, R157, R3, 0x1, P6 ;  /* 0x000000039d8d7211 */ /* 0x000fe400030f0eff */
[----:B------:R-:W-:Y:S02]  /*6230*/  LOP3.LUT R157, R0, 0x28, RZ, 0xfc, !PT ;  /* 0x00000028009d7812 */ /* 0x000fe400078efcff */
[----:B------:R-:W-:Y:S02]  /*6240*/  ISETP.GE.AND P0, PT, R133, UR14, PT ;  /* 0x0000000e85007c0c */ /* 0x000fe4000bf06270 */
[----:B------:R-:W-:Y:S02]  /*6250*/  PRMT R133, RZ, 0x7610, R133 ;  /* 0x00007610ff857816 */ /* 0x000fe40000000085 */
[C---:B0-----:R-:W-:Y:S01]  /*6260*/  IADD3 R146, P6, R156.reuse, R91, RZ ;  /* 0x0000005b9c927210 */ /* 0x041fe20007fde0ff */
[----:B------:R-:W-:Y:S01]  /*6270*/  IMAD R157, R157, UR20, RZ ;  /* 0x000000149d9d7c24 */ /* 0x000fe2000f8e02ff */
[----:B------:R-:W-:Y:S01]  /*6280*/  PRMT R139, RZ, 0x7610, R139 ;  /* 0x00007610ff8b7816 */ /* 0x000fe2000000008b */
[----:B------:R-:W-:Y:S01]  /*6290*/  ULDC UR20, c[0x0][0x238] ;  /* 0x00008e0000147ab9 */ /* 0x000fe20000000800 */
[----:B------:R-:W-:Y:S01]  /*62a0*/  LEA.HI.X.SX32 R147, R156, R3, 0x1, P6 ;  /* 0x000000039c937211 */ /* 0x000fe200030f0eff */
[----:B------:R0:W4:Y:S01]  /*62b0*/  @!P3 LDG.E.U8 R133, desc[UR16][R140.64] ;  /* 0x000000108c85b981 */ /* 0x000122000c1e1100 */
[----:B------:R-:W-:-:S02]  /*62c0*/  LOP3.LUT R156, R0, 0x2a, RZ, 0xfc, !PT ;  /* 0x0000002a009c7812 */ /* 0x000fc400078efcff */
[----:B------:R-:W-:Y:S01]  /*62d0*/  LOP3.LUT R159, R0, 0x2c, RZ, 0xfc, !PT ;  /* 0x0000002c009f7812 */ /* 0x000fe200078efcff */
[----:B------:R1:W4:Y:S01]  /*62e0*/  @!P4 LDG.E.U8 R139, desc[UR16][R146.64] ;  /* 0x00000010928bc981 */ /* 0x000322000c1e1100 */
[----:B------:R-:W-:Y:S01]  /*62f0*/  PRMT R137, RZ, 0x7610, R137 ;  /* 0x00007610ff897816 */ /* 0x000fe20000000089 */
[----:B------:R-:W-:Y:S01]  /*6300*/  IMAD R156, R156, UR19, RZ ;  /* 0x000000139c9c7c24 */ /* 0x000fe2000f8e02ff */
[C---:B------:R-:W-:Y:S02]  /*6310*/  LOP3.LUT R134, R0.reuse, 0x30, RZ, 0xfc, !PT ;  /* 0x0000003000867812 */ /* 0x040fe400078efcff */
[----:B0-----:R-:W-:Y:S01]  /*6320*/  IADD3 R140, P6, R157, R91, RZ ;  /* 0x0000005b9d8c7210 */ /* 0x001fe20007fde0ff */
[----:B------:R-:W-:Y:S01]  /*6330*/  IMAD R159, R159, UR20, RZ ;  /* 0x000000149f9f7c24 */ /* 0x000fe2000f8e02ff */
[----:B------:R-:W-:Y:S01]  /*6340*/  LOP3.LUT R158, R0, 0x30, RZ, 0xfc, !PT ;  /* 0x00000030009e7812 */ /* 0x000fe200078efcff */
[----:B------:R-:W-:Y:S01]  /*6350*/  ULDC UR19, c[0x0][0x238] ;  /* 0x00008e0000137ab9 */ /* 0x000fe20000000800 */
[----:B------:R-:W-:Y:S01]  /*6360*/  LEA.HI.X.SX32 R141, R157, R3, 0x1, P6 ;  /* 0x000000039d8d7211 */ /* 0x000fe200030f0eff */
[----:B------:R-:W-:Y:S01]  /*6370*/  ULDC UR20, c[0x0][0x238] ;  /* 0x00008e0000147ab9 */ /* 0x000fe20000000800 */
[----:B-1----:R-:W-:-:S02]  /*6380*/  IADD3 R146, P6, R156, R91, RZ ;  /* 0x0000005b9c927210 */ /* 0x002fc40007fde0ff */
[----:B------:R-:W-:Y:S01]  /*6390*/  ISETP.GE.AND P1, PT, R134, UR14, PT ;  /* 0x0000000e86007c0c */ /* 0x000fe2000bf26270 */
[----:B------:R0:W4:Y:S01]  /*63a0*/  @!P5 LDG.E.U8 R137, desc[UR16][R140.64] ;  /* 0x000000108c89d981 */ /* 0x000122000c1e1100 */
[----:B------:R-:W-:Y:S01]  /*63b0*/  LOP3.LUT R134, R0, 0x32, RZ, 0xfc, !PT ;  /* 0x0000003200867812 */ /* 0x000fe200078efcff */
[----:B------:R-:W-:Y:S01]  /*63c0*/  IMAD R158, R158, UR19, RZ ;  /* 0x000000139e9e7c24 */ /* 0x000fe2000f8e02ff */
[----:B------:R-:W-:Y:S01]  /*63d0*/  LEA.HI.X.SX32 R147, R156, R3, 0x1, P6 ;  /* 0x000000039c937211 */ /* 0x000fe200030f0eff */
[----:B------:R-:W-:Y:S01]  /*63e0*/  ULDC UR19, c[0x0][0x238] ;  /* 0x00008e0000137ab9 */ /* 0x000fe20000000800 */
[----:B------:R-:W-:Y:S02]  /*63f0*/  IADD3 R156, P6, R159, R91, RZ ;  /* 0x0000005b9f9c7210 */ /* 0x000fe40007fde0ff */
[----:B0-----:R-:W-:Y:S02]  /*6400*/  PRMT R140, RZ, 0x7610, R140 ;  /* 0x00007610ff8c7816 */ /* 0x001fe4000000008c */
[----:B------:R-:W-:-:S02]  /*6410*/  ISETP.GE.AND P3, PT, R134, UR14, PT ;  /* 0x0000000e86007c0c */ /* 0x000fc4000bf66270 */
[----:B------:R-:W-:Y:S02]  /*6420*/  LOP3.LUT R134, R0, 0x34, RZ, 0xfc, !PT ;  /* 0x0000003400867812 */ /* 0x000fe400078efcff */
[----:B------:R0:W4:Y:S01]  /*6430*/  @!P2 LDG.E.U8 R140, desc[UR16][R146.64] ;  /* 0x00000010928ca981 */ /* 0x000122000c1e1100 */
[----:B------:R-:W-:Y:S02]  /*6440*/  LEA.HI.X.SX32 R157, R159, R3, 0x1, P6 ;  /* 0x000000039f9d7211 */ /* 0x000fe400030f0eff */
[----:B------:R-:W-:Y:S02]  /*6450*/  ISETP.GE.AND P4, PT, R134, UR14, PT ;  /* 0x0000000e86007c0c */ /* 0x000fe4000bf86270 */
[----:B------:R-:W-:Y:S02]  /*6460*/  LOP3.LUT R134, R0, 0x36, RZ, 0xfc, !PT ;  /* 0x0000003600867812 */ /* 0x000fe400078efcff */
[----:B0-----:R-:W-:-:S04]  /*6470*/  IADD3 R146, P6, R158, R91, RZ ;  /* 0x0000005b9e927210 */ /* 0x001fc80007fde0ff */
[----:B------:R-:W-:Y:S02]  /*6480*/  LEA.HI.X.SX32 R147, R158, R3, 0x1, P6 ;  /* 0x000000039e937211 */ /* 0x000fe400030f0eff */
[----:B------:R-:W-:Y:S02]  /*6490*/  LOP3.LUT R158, R0, 0x34, RZ, 0xfc, !PT ;  /* 0x00000034009e7812 */ /* 0x000fe400078efcff */
[----:B------:R-:W-:Y:S02]  /*64a0*/  ISETP.GE.AND P5, PT, R134, UR14, PT ;  /* 0x0000000e86007c0c */ /* 0x000fe4000bfa6270 */
[----:B------:R-:W-:Y:S02]  /*64b0*/  LOP3.LUT R134, R0, 0x38, RZ, 0xfc, !PT ;  /* 0x0000003800867812 */ /* 0x000fe400078efcff */
[----:B------:R-:W-:Y:S01]  /*64c0*/  PRMT R207, RZ, 0x7610, R207 ;  /* 0x00007610ffcf7816 */ /* 0x000fe200000000cf */
[----:B------:R-:W-:Y:S01]  /*64d0*/  IMAD R158, R158, UR19, RZ ;  /* 0x000000139e9e7c24 */ /* 0x000fe2000f8e02ff */
[----:B------:R-:W-:Y:S01]  /*64e0*/  LOP3.LUT R159, R0, 0x32, RZ, 0xfc, !PT ;  /* 0x00000032009f7812 */ /* 0x000fe200078efcff */
[----:B------:R-:W-:Y:S01]  /*64f0*/  ULDC UR19, c[0x0][0x238] ;  /* 0x00008e0000137ab9 */ /* 0x000fe20000000800 */
[----:B------:R-:W-:-:S02]  /*6500*/  ISETP.GE.AND P2, PT, R134, UR14, PT ;  /* 0x0000000e86007c0c */ /* 0x000fc4000bf46270 */
[----:B------:R-:W-:Y:S01]  /*6510*/  PRMT R134, RZ, 0x7610, R134 ;  /* 0x00007610ff867816 */ /* 0x000fe20000000086 */
[----:B------:R0:W4:Y:S01]  /*6520*/  @!P1 LDG.E.U8 R207, desc[UR16][R146.64] ;  /* 0x0000001092cf9981 */ /* 0x000122000c1e1100 */
[C---:B------:R-:W-:Y:S01]  /*6530*/  LOP3.LUT R141, R0.reuse, 0x3a, RZ, 0xfc, !PT ;  /* 0x0000003a008d7812 */ /* 0x040fe200078efcff */
[----:B------:R-:W-:Y:S01]  /*6540*/  IMAD R159, R159, UR20, RZ ;  /* 0x000000149f9f7c24 */ /* 0x000fe2000f8e02ff */
[----:B------:R-:W-:Y:S01]  /*6550*/  LOP3.LUT R205, R0, 0x3a, RZ, 0xfc, !PT ;  /* 0x0000003a00cd7812 */ /* 0x000fe200078efcff */
[----:B------:R-:W-:Y:S01]  /*6560*/  ULDC UR20, c[0x0][0x238] ;  /* 0x00008e0000147ab9 */ /* 0x000fe20000000800 */
[----:B------:R1:W4:Y:S01]  /*6570*/  @!P0 LDG.E.U8 R134, desc[UR16][R156.64] ;  /* 0x000000109c868981 */ /* 0x000322000c1e1100 */
[C---:B0-----:R-:W-:Y:S02]  /*6580*/  IADD3 R146, P1, R158.reuse, R91, RZ ;  /* 0x0000005b9e927210 */ /* 0x041fe40007f3e0ff */
[----:B------:R-:W-:Y:S02]  /*6590*/  ISETP.GE.AND P0, PT, R141, UR14, PT ;  /* 0x0000000e8d007c0c */ /* 0x000fe4000bf06270 */
[----:B------:R-:W-:-:S02]  /*65a0*/  LEA.HI.X.SX32 R147, R158, R3, 0x1, P1 ;  /* 0x000000039e937211 */ /* 0x000fc400008f0eff */
[C---:B------:R-:W-:Y:S02]  /*65b0*/  LOP3.LUT R158, R0.reuse, 0x36, RZ, 0xfc, !PT ;  /* 0x00000036009e7812 */ /* 0x040fe400078efcff */
[----:B-1----:R-:W-:Y:S02]  /*65c0*/  IADD3 R156, P6, R159, R91, RZ ;  /* 0x0000005b9f9c7210 */ /* 0x002fe40007fde0ff */
[----:B------:R-:W-:Y:S02]  /*65d0*/  LOP3.LUT R141, R0, 0x3c, RZ, 0xfc, !PT ;  /* 0x0000003c008d7812 */ /* 0x000fe400078efcff */
[----:B------:R-:W-:Y:S01]  /*65e0*/  PRMT R209, RZ, 0x7610, R209 ;  /* 0x00007610ffd17816 */ /* 0x000fe200000000d1 */
[----:B------:R-:W-:Y:S01]  /*65f0*/  IMAD R158, R158, UR21, RZ ;  /* 0x000000159e9e7c24 */ /* 0x000fe2000f8e02ff */
[----:B------:R-:W-:Y:S01]  /*6600*/  PRMT R204, RZ, 0x7610, R204 ;  /* 0x00007610ffcc7816 */ /* 0x000fe200000000cc */
[----:B------:R-:W-:Y:S01]  /*6610*/  IMAD R205, R205, UR19, RZ ;  /* 0x00000013cdcd7c24 */ /* 0x000fe2000f8e02ff */
[----:B------:R-:W-:Y:S01]  /*6620*/  LEA.HI.X.SX32 R157, R159, R3, 0x1, P6 ;  /* 0x000000039f9d7211 */ /* 0x000fe200030f0eff */
[----:B------:R-:W-:Y:S01]  /*6630*/  ULDC UR19, c[0x0][0x238] ;  /* 0x00008e0000137ab9 */ /* 0x000fe20000000800 */
[----:B------:R-:W-:Y:S01]  /*6640*/  ISETP.GE.AND P1, PT, R141, UR14, PT ;  /* 0x0000000e8d007c0c */ /* 0x000fe2000bf26270 */
[----:B------:R0:W4:Y:S01]  /*6650*/  @!P4 LDG.E.U8 R209, desc[UR16][R146.64] ;  /* 0x0000001092d1c981 */ /* 0x000122000c1e1100 */
[----:B------:R-:W-:-:S03]  /*6660*/  LOP3.LUT R141, R0, 0x38, RZ, 0xfc, !PT ;  /* 0x00000038008d7812 */ /* 0x000fc600078efcff */
[----:B------:R1:W4:Y:S02]  /*6670*/  @!P3 LDG.E.U8 R204, desc[UR16][R156.64] ;  /* 0x000000109cccb981 */ /* 0x000324000c1e1100 */
[----:B------:R-:W-:Y:S01]  /*6680*/  IMAD R141, R141, UR20, RZ ;  /* 0x000000148d8d7c24 */ /* 0x000fe2000f8e02ff */
[-C--:B0-----:R-:W-:Y:S02]  /*6690*/  IADD3 R146, P6, R158, R91.reuse, RZ ;  /* 0x0000005b9e927210 */ /* 0x081fe40007fde0ff */
[C---:B------:R-:W-:Y:S02]  /*66a0*/  LOP3.LUT R147, R0.reuse, 0x36, RZ, 0xfc, !PT ;  /* 0x0000003600937812 */ /* 0x040fe400078efcff */
[-C--:B------:R-:W-:Y:S02]  /*66b0*/  IADD3 R158, P3, R205, R91.reuse, RZ ;  /* 0x0000005bcd9e7210 */ /* 0x080fe40007f7e0ff */
[----:B-1----:R-:W-:Y:S01]  /*66c0*/  IADD3 R156, P4, R141, R91, RZ ;  /* 0x0000005b8d9c7210 */ /* 0x002fe20007f9e0ff */
[----:B------:R-:W-:Y:S01]  /*66d0*/  IMAD R147, R147, UR19, RZ ;  /* 0x0000001393937c24 */ /* 0x000fe2000f8e02ff */
[----:B------:R-:W-:Y:S01]  /*66e0*/  LEA.HI.X.SX32 R159, R205, R3, 0x1, P3 ;  /* 0x00000003cd9f7211 */ /* 0x000fe200018f0eff */
[----:B------:R-:W-:Y:S01]  /*66f0*/  ULDC UR19, c[0x0][0x238] ;  /* 0x00008e0000137ab9 */ /* 0x000fe20000000800 */
[----:B------:R-:W-:-:S02]  /*6700*/  LOP3.LUT R205, R0, 0x3c, RZ, 0xfc, !PT ;  /* 0x0000003c00cd7812 */ /* 0x000fc400078efcff */
[----:B------:R-:W-:Y:S02]  /*6710*/  PRMT R202, RZ, 0x7610, R202 ;  /* 0x00007610ffca7816 */ /* 0x000fe400000000ca */
[----:B------:R-:W-:Y:S02]  /*6720*/  PRMT R201, RZ, 0x7610, R201 ;  /* 0x00007610ffc97816 */ /* 0x000fe400000000c9 */
[----:B------:R-:W-:Y:S01]  /*6730*/  PRMT R200, RZ, 0x7610, R200 ;  /* 0x00007610ffc87816 */ /* 0x000fe200000000c8 */
[----:B------:R-:W-:Y:S01]  /*6740*/  IMAD R205, R205, UR19, RZ ;  /* 0x00000013cdcd7c24 */ /* 0x000fe2000f8e02ff */
[-C--:B------:R-:W-:Y:S02]  /*6750*/  LEA.HI.X.SX32 R147, R147, R3.reuse, 0x1, P6 ;  /* 0x0000000393937211 */ /* 0x080fe400030f0eff */
[----:B------:R-:W-:Y:S02]  /*6760*/  LEA.HI.X.SX32 R157, R141, R3, 0x1, P4 ;  /* 0x000000038d9d7211 */ /* 0x000fe400020f0eff */
[----:B------:R-:W4:Y:S01]  /*6770*/  @!P0 LDG.E.U8 R200, desc[UR16][R158.64] ;  /* 0x000000109ec88981 */ /* 0x000f22000c1e1100 */
[----:B------:R-:W-:-:S03]  /*6780*/  LEA.HI R141, R2, 0x3e, RZ, 0x1a ;  /* 0x0000003e028d7811 */ /* 0x000fc600078fd0ff */
[----:B------:R0:W4:Y:S04]  /*6790*/  @!P5 LDG.E.U8 R202, desc[UR16][R146.64] ;  /* 0x0000001092cad981 */ /* 0x000128000c1e1100 */
[----:B------:R1:W4:Y:S01]  /*67a0*/  @!P2 LDG.E.U8 R201, desc[UR16][R156.64] ;  /* 0x000000109cc9a981 */ /* 0x000322000c1e1100 */
[----:B------:R-:W-:Y:S02]  /*67b0*/  PRMT R199, RZ, 0x7610, R199 ;  /* 0x00007610ffc77816 */ /* 0x000fe400000000c7 */
[C---:B0-----:R-:W-:Y:S02]  /*67c0*/  IADD3 R146, P0, R205.reuse, R91, RZ ;  /* 0x0000005bcd927210 */ /* 0x041fe40007f1e0ff */
[----:B-1----:R-:W-:Y:S02]  /*67d0*/  LEA.HI R157, R2, 0x2e, RZ, 0x1a ;  /* 0x0000002e029d7811 */ /* 0x002fe400078fd0ff */
[----:B------:R-:W-:-:S02]  /*67e0*/  LEA.HI.X.SX32 R147, R205, R3, 0x1, P0 ;  /* 0x00000003cd937211 */ /* 0x000fc400000f0eff */
[C---:B------:R-:W-:Y:S01]  /*67f0*/  ISETP.GE.AND P3, PT, R141.reuse, UR14, PT ;  /* 0x0000000e8d007c0c */ /* 0x040fe2000bf66270 */
[----:B------:R-:W-:Y:S01]  /*6800*/  IMAD R141, R141, UR18, RZ ;  /* 0x000000128d8d7c24 */ /* 0x000fe2000f8e02ff */
[C---:B------:R-:W-:Y:S01]  /*6810*/  ISETP.GE.AND P2, PT, R157.reuse, UR14, PT ;  /* 0x0000000e9d007c0c */ /* 0x040fe2000bf46270 */
[----:B------:R-:W-:Y:S01]  /*6820*/  IMAD R157, R157, UR18, RZ ;  /* 0x000000129d9d7c24 */ /* 0x000fe2000f8e02ff */
[----:B------:R0:W4:Y:S02]  /*6830*/  @!P1 LDG.E.U8 R199, desc[UR16][R146.64] ;  /* 0x0000001092c79981 */ /* 0x000124000c1e1100 */
[-C--:B------:R-:W-:Y:S02]  /*6840*/  IADD3 R158, P0, R141, R91.reuse, RZ ;  /* 0x0000005b8d9e7210 */ /* 0x080fe40007f1e0ff */
[----:B------:R-:W-:Y:S02]  /*6850*/  IADD3 R156, P1, R157, R91, RZ ;  /* 0x0000005b9d9c7210 */ /* 0x000fe40007f3e0ff */
[----:B------:R-:W-:-:S02]  /*6860*/  PRMT R197, RZ, 0x7610, R197 ;  /* 0x00007610ffc57816 */ /* 0x000fc400000000c5 */
[-C--:B------:R-:W-:Y:S02]  /*6870*/  LEA.HI.X.SX32 R159, R141, R3.reuse, 0x1, P0 ;  /* 0x000000038d9f7211 */ /* 0x080fe400000f0eff */
[----:B0-----:R-:W-:Y:S02]  /*6880*/  PRMT R147, RZ, 0x7610, R147 ;  /* 0x00007610ff937816 */ /* 0x001fe40000000093 */
[----:B------:R-:W-:Y:S01]  /*6890*/  LEA.HI.X.SX32 R157, R157, R3, 0x1, P1 ;  /* 0x000000039d9d7211 */ /* 0x000fe200008f0eff */
[----:B------:R-:W4:Y:S04]  /*68a0*/  @!P3 LDG.E.U8 R197, desc[UR16][R158.64] ;  /* 0x000000109ec5b981 */ /* 0x000f28000c1e1100 */
[----:B------:R0:W4:Y:S01]  /*68b0*/  @!P2 LDG.E.U8 R147, desc[UR16][R156.64] ;  /* 0x000000109c93a981 */ /* 0x000122000c1e1100 */
[----:B------:R-:W-:-:S05]  /*68c0*/  LOP3.LUT R146, R2, 0x3f, RZ, 0xc0, !PT ;  /* 0x0000003f02927812 */ /* 0x000fca00078ec0ff */
[C---:B------:R-:W-:Y:S01]  /*68d0*/  IMAD R141, R146.reuse, UR15, RZ ;  /* 0x0000000f928d7c24 */ /* 0x040fe2000f8e02ff */
[----:B------:R-:W-:-:S04]  /*68e0*/  ISETP.GE.AND P0, PT, R146, UR14, PT ;  /* 0x0000000e92007c0c */ /* 0x000fc8000bf06270 */
[C---:B------:R-:W-:Y:S02]  /*68f0*/  IADD3 RZ, P1, R141.reuse, R4, RZ ;  /* 0x000000048dff7210 */ /* 0x040fe40007f3e0ff */
[----:B------:R-:W-:Y:S02]  /*6900*/  SHF.R.S32.HI R146, RZ, 0x1f, R141 ;  /* 0x0000001fff927819 */ /* 0x000fe4000001148d */
[C---:B------:R-:W-:Y:S01]  /*6910*/  IADD3 RZ, P2, R141.reuse, R104, RZ ;  /* 0x000000688dff7210 */ /* 0x040fe20007f5e0ff */
[C---:B0-----:R-:W-:Y:S01]  /*6920*/  IMAD.IADD R156, R141.reuse, 0x1, R4 ;  /* 0x000000018d9c7824 */ /* 0x041fe200078e0204 */
[----:B------:R-:W-:Y:S01]  /*6930*/  PRMT R191, RZ, 0x7610, R191 ;  /* 0x00007610ffbf7816 */ /* 0x000fe200000000bf */
[C---:B------:R-:W-:Y:S01]  /*6940*/  IMAD.X R157, R146.reuse, 0x1, R12, P1 ;  /* 0x00000001929d7824 */ /* 0x040fe200008e060c */
[----:B------:R-:W-:Y:S01]  /*6950*/  BAR.SYNC.DEFER_BLOCKING 0x0 ;  /* 0x0000000000007b1d */ /* 0x000fe20000010000 */
[----:B------:R-:W-:Y:S01]  /*6960*/  PRMT R193, RZ, 0x7610, R193 ;  /* 0x00007610ffc17816 */ /* 0x000fe200000000c1 */
[C---:B------:R-:W-:Y:S01]  /*6970*/  IMAD.IADD R158, R141.reuse, 0x1, R104 ;  /* 0x000000018d9e7824 */ /* 0x040fe200078e0268 */
[C---:B------:R-:W-:Y:S01]  /*6980*/  IADD3 RZ, P1, R141.reuse, R106, RZ ;  /* 0x0000006a8dff7210 */ /* 0x040fe20007f3e0ff */
[----:B------:R-:W-:Y:S01]  /*6990*/  IMAD.X R159, R146, 0x1, R113, P2 ;  /* 0x00000001929f7824 */ /* 0x000fe200010e0671 */
[----:B------:R-:W-:-:S02]  /*69a0*/  IADD3 RZ, P2, R141, R108, RZ ;  /* 0x0000006c8dff7210 */ /* 0x000fc40007f5e0ff */
[----:B------:R-:W-:Y:S02]  /*69b0*/  PRMT R185, RZ, 0x7610, R185 ;  /* 0x00007610ffb97816 */ /* 0x000fe400000000b9 */
[----:B------:R-:W-:Y:S02]  /*69c0*/  PRMT R187, RZ, 0x7610, R187 ;  /* 0x00007610ffbb7816 */ /* 0x000fe400000000bb */
[----:B------:R-:W-:Y:S02]  /*69d0*/  PRMT R161, RZ, 0x7610, R161 ;  /* 0x00007610ffa17816 */ /* 0x000fe400000000a1 */
[----:B------:R-:W-:Y:S01]  /*69e0*/  PRMT R162, RZ, 0x7610, R162 ;  /* 0x00007610ffa27816 */ /* 0x000fe200000000a2 */
[----:B------:R0:W4:Y:S04]  /*69f0*/  @!P0 LDG.E.U8 R191, desc[UR16][R156.64] ;  /* 0x000000109cbf8981 */ /* 0x000128000c1e1100 */
[----:B------:R1:W4:Y:S01]  /*6a00*/  @!P0 LDG.E.U8 R193, desc[UR16][R158.64] ;  /* 0x000000109ec18981 */ /* 0x000322000c1e1100 */
[----:B0-----:R-:W-:-:S02]  /*6a10*/  IMAD.IADD R156, R141, 0x1, R106 ;  /* 0x000000018d9c7824 */ /* 0x001fc400078e026a */
[C---:B------:R-:W-:Y:S01]  /*6a20*/  IMAD.X R157, R146.reuse, 0x1, R115, P1 ;  /* 0x00000001929d7824 */ /* 0x040fe200008e0673 */
[C---:B------:R-:W-:Y:S01]  /*6a30*/  IADD3 RZ, P1, R141.reuse, R110, RZ ;  /* 0x0000006e8dff7210 */ /* 0x040fe20007f3e0ff */
[C---:B-1----:R-:W-:Y:S02]  /*6a40*/  IMAD.IADD R158, R141.reuse, 0x1, R108 ;  /* 0x000000018d9e7824 */ /* 0x042fe400078e026c */
[----:B------:R-:W-:Y:S01]  /*6a50*/  IMAD.X R159, R146, 0x1, R117, P2 ;  /* 0x00000001929f7824 */ /* 0x000fe200010e0675 */
[C---:B------:R-:W-:Y:S01]  /*6a60*/  IADD3 RZ, P2, R141.reuse, R112, RZ ;  /* 0x000000708dff7210 */ /* 0x040fe20007f5e0ff */
[----:B------:R0:W4:Y:S04]  /*6a70*/  @!P0 LDG.E.U8 R185, desc[UR16][R156.64] ;  /* 0x000000109cb98981 */ /* 0x000128000c1e1100 */
[----:B------:R1:W4:Y:S01]  /*6a80*/  @!P0 LDG.E.U8 R187, desc[UR16][R158.64] ;  /* 0x000000109ebb8981 */ /* 0x000322000c1e1100 */
[----:B------:R-:W-:Y:S01]  /*6a90*/  PRMT R163, RZ, 0x7610, R163 ;  /* 0x00007610ffa37816 */ /* 0x000fe200000000a3 */
[----:B0-----:R-:W-:-:S02]  /*6aa0*/  IMAD.IADD R156, R141, 0x1, R110 ;  /* 0x000000018d9c7824 */ /* 0x001fc400078e026e */
[C---:B------:R-:W-:Y:S01]  /*6ab0*/  IMAD.X R157, R146.reuse, 0x1, R119, P1 ;  /* 0x00000001929d7824 */ /* 0x040fe200008e0677 */
[C---:B------:R-:W-:Y:S01]  /*6ac0*/  IADD3 RZ, P1, R141.reuse, R114, RZ ;  /* 0x000000728dff7210 */ /* 0x040fe20007f3e0ff */
[C---:B-1----:R-:W-:Y:S02]  /*6ad0*/  IMAD.IADD R158, R141.reuse, 0x1, R112 ;  /* 0x000000018d9e7824 */ /* 0x042fe400078e0270 */
[----:B------:R-:W-:Y:S01]  /*6ae0*/  IMAD.X R159, R146, 0x1, R121, P2 ;  /* 0x00000001929f7824 */ /* 0x000fe200010e0679 */
[----:B------:R-:W-:Y:S01]  /*6af0*/  IADD3 RZ, P2, R141, R116, RZ ;  /* 0x000000748dff7210 */ /* 0x000fe20007f5e0ff */
[----:B------:R0:W4:Y:S01]  /*6b00*/  @!P0 LDG.E.U8 R161, desc[UR16][R156.64] ;  /* 0x000000109ca18981 */ /* 0x000122000c1e1100 */
[----:B------:R-:W-:-:S03]  /*6b10*/  PRMT R164, RZ, 0x7610, R164 ;  /* 0x00007610ffa47816 */ /* 0x000fc600000000a4 */
[----:B------:R1:W4:Y:S01]  /*6b20*/  @!P0 LDG.E.U8 R162, desc[UR16][R158.64] ;  /* 0x000000109ea28981 */ /* 0x000322000c1e1100 */
[----:B------:R-:W-:Y:S01]  /*6b30*/  PRMT R166, RZ, 0x7610, R166 ;  /* 0x00007610ffa67816 */ /* 0x000fe200000000a6 */
[C---:B0-----:R-:W-:Y:S02]  /*6b40*/  IMAD.IADD R156, R141.reuse, 0x1, R114 ;  /* 0x000000018d9c7824 */ /* 0x041fe400078e0272 */
        /* <DEDUP_REMOVED lines=9> */
[C---:B------:R-:W-:Y:S02]  /*6be0*/  IMAD.X R157, R146.reuse, 0x1, R126, P2 ;  /* 0x00000001929d7824 */ /* 0x040fe400010e067e */
[----:B-1----:R-:W-:Y:S01]  /*6bf0*/  IMAD.X R159, R146, 0x1, R13, P1 ;  /* 0x00000001929f7824 */ /* 0x002fe200008e060d */
[C---:B------:R-:W-:Y:S01]  /*6c00*/  IADD3 RZ, P1, R141.reuse, R8, RZ ;  /* 0x000000088dff7210 */ /* 0x040fe20007f3e0ff */
[C---:B------:R-:W-:Y:S01]  /*6c10*/  IMAD.IADD R158, R141.reuse, 0x1, R7 ;  /* 0x000000018d9e7824 */ /* 0x040fe200078e0207 */
[----:B------:R0:W4:Y:S01]  /*6c20*/  @!P0 LDG.E.U8 R166, desc[UR16][R156.64] ;  /* 0x000000109ca68981 */ /* 0x000122000c1e1100 */
[----:B------:R-:W-:Y:S02]  /*6c30*/  PRMT R167, RZ, 0x7610, R167 ;  /* 0x00007610ffa77816 */ /* 0x000fe400000000a7 */
[C---:B------:R-:W-:Y:S01]  /*6c40*/  IADD3 RZ, P2, R141.reuse, R9, RZ ;  /* 0x000000098dff7210 */ /* 0x040fe20007f5e0ff */
[----:B------:R1:W4:Y:S01]  /*6c50*/  @!P0 LDG.E.U8 R165, desc[UR16][R158.64] ;  /* 0x000000109ea58981 */ /* 0x000322000c1e1100 */
[----:B------:R-:W-:Y:S01]  /*6c60*/  PRMT R168, RZ, 0x7610, R168 ;  /* 0x00007610ffa87816 */ /* 0x000fe200000000a8 */
[----:B0-----:R-:W-:-:S02]  /*6c70*/  IMAD.IADD R156, R141, 0x1, R8 ;  /* 0x000000018d9c7824 */ /* 0x001fc400078e0208 */
[C---:B------:R-:W-:Y:S02]  /*6c80*/  IMAD.X R157, R146.reuse, 0x1, R15, P1 ;  /* 0x00000001929d7824 */ /* 0x040fe400008e060f */
[----:B-1----:R-:W-:Y:S02]  /*6c90*/  IMAD.IADD R158, R141, 0x1, R9 ;  /* 0x000000018d9e7824 */ /* 0x002fe400078e0209 */
[----:B------:R-:W-:Y:S01]  /*6ca0*/  IMAD.X R159, R146, 0x1, R17, P2 ;  /* 0x00000001929f7824 */ /* 0x000fe200010e0611 */
[----:B------:R0:W4:Y:S01]  /*6cb0*/  @!P0 LDG.E.U8 R167, desc[UR16][R156.64] ;  /* 0x000000109ca78981 */ /* 0x000122000c1e1100 */
[----:B------:R-:W-:-:S03]  /*6cc0*/  PRMT R169, RZ, 0x7610, R169 ;  /* 0x00007610ffa97816 */ /* 0x000fc600000000a9 */
[----:B------:R1:W4:Y:S01]  /*6cd0*/  @!P0 LDG.E.U8 R168, desc[UR16][R158.64] ;  /* 0x000000109ea88981 */ /* 0x000322000c1e1100 */
[----:B0-----:R-:W-:-:S05]  /*6ce0*/  IADD3 R156, P1, R141, R120, RZ ;  /* 0x000000788d9c7210 */ /* 0x001fca0007f3e0ff */
[C---:B------:R-:W-:Y:S01]  /*6cf0*/  IMAD.X R157, R146.reuse, 0x1, R127, P1 ;  /* 0x00000001929d7824 */ /* 0x040fe200008e067f */
[----:B-1----:R-:W-:Y:S02]  /*6d00*/  IADD3 R158, P1, R141, R122, RZ ;  /* 0x0000007a8d9e7210 */ /* 0x002fe40007f3e0ff */
[----:B------:R-:W-:Y:S02]  /*6d10*/  PRMT R170, RZ, 0x7610, R170 ;  /* 0x00007610ffaa7816 */ /* 0x000fe400000000aa */
[----:B------:R0:W4:Y:S01]  /*6d20*/  @!P0 LDG.E.U8 R169, desc[UR16][R156.64] ;  /* 0x000000109ca98981 */ /* 0x000122000c1e1100 */
[----:B------:R-:W-:-:S05]  /*6d30*/  IMAD.X R159, R146, 0x1, R128, P1 ;  /* 0x00000001929f7824 */ /* 0x000fca00008e0680 */
[----:B------:R1:W4:Y:S01]  /*6d40*/  @!P0 LDG.E.U8 R170, desc[UR16][R158.64] ;  /* 0x000000109eaa8981 */ /* 0x000322000c1e1100 */
[----:B0-----:R-:W-:-:S05]  /*6d50*/  IADD3 R156, P1, R141, R124, RZ ;  /* 0x0000007c8d9c7210 */ /* 0x001fca0007f3e0ff */
[----:B------:R-:W-:Y:S01]  /*6d60*/  IMAD.X R157, R146, 0x1, R129, P1 ;  /* 0x00000001929d7824 */ /* 0x000fe200008e0681 */
[----:B-1----:R-:W-:-:S06]  /*6d70*/  PRMT R158, RZ, 0x7610, R158 ;  /* 0x00007610ff9e7816 */ /* 0x002fcc000000009e */
[----:B------:R0:W4:Y:S01]  /*6d80*/  @!P0 LDG.E.U8 R158, desc[UR16][R156.64] ;  /* 0x000000109c9e8981 */ /* 0x000122000c1e1100 */
[----:B------:R-:W-:Y:S02]  /*6d90*/  PRMT R159, RZ, 0x7610, R159 ;  /* 0x00007610ff9f7816 */ /* 0x000fe4000000009f */
[----:B0-----:R-:W-:-:S05]  /*6da0*/  IADD3 R156, P1, R141, R189, RZ ;  /* 0x000000bd8d9c7210 */ /* 0x001fca0007f3e0ff */
[----:B------:R-:W-:-:S05]  /*6db0*/  IMAD.X R157, R146, 0x1, R130, P1 ;  /* 0x00000001929d7824 */ /* 0x000fca00008e0682 */
        /* <DEDUP_REMOVED lines=77> */
[----:B------:R-:W-:Y:S01]  /*7290*/  PRMT R196, RZ, 0x7610, R196 ;  /* 0x00007610ffc47816 */ /* 0x000fe200000000c4 */
[----:B------:R-:W-:Y:S01]  /*72a0*/  IMAD.SHL.U32 R205, R2, 0x40, RZ ;  /* 0x0000004002cd7824 */ /* 0x000fe200078e00ff */
[----:B0-----:R-:W-:-:S05]  /*72b0*/  IADD3 R156, P1, R141, R246, RZ ;  /* 0x000000f68d9c7210 */ /* 0x001fca0007f3e0ff */
[----:B------:R-:W-:Y:S01]  /*72c0*/  IMAD.X R157, R146, 0x1, R245, P1 ;  /* 0x00000001929d7824 */ /* 0x000fe200008e06f5 */
[----:B------:R-:W-:-:S04]  /*72d0*/  LOP3.LUT R205, R205, 0xfc0, RZ, 0xc0, !PT ;  /* 0x00000fc0cdcd7812 */ /* 0x000fc800078ec0ff */
[----:B------:R0:W4:Y:S02]  /*72e0*/  @!P0 LDG.E.U8 R196, desc[UR16][R156.64] ;  /* 0x000000109cc48981 */ /* 0x000124000c1e1100 */
[----:B0-----:R-:W-:Y:S02]  /*72f0*/  IMAD.SHL.U32 R156, R2, 0x8, RZ ;  /* 0x00000008029c7824 */ /* 0x001fe400078e00ff */
[----:B------:R-:W4:Y:S03]  /*7300*/  LDL.LU R2, [R1+0x40] ;  /* 0x0000400001027983 */ /* 0x000f260000300800 */
[----:B------:R-:W-:-:S04]  /*7310*/  LOP3.LUT R205, R205, 0x30, R156, 0xf8, !PT ;  /* 0x00000030cdcd7812 */ /* 0x000fc800078ef89c */
[----:B------:R-:W-:Y:S02]  /*7320*/  LOP3.LUT R205, R205, R0, RZ, 0xfc, !PT ;  /* 0x00000000cdcd7212 */ /* 0x000fe400078efcff */
[----:B------:R-:W4:Y:S04]  /*7330*/  LDL.LU R0, [R1+0x48] ;  /* 0x0000480001007983 */ /* 0x000f280000300800 */
[----:B---3--:R0:W-:Y:S04]  /*7340*/  STS.U8 [R205+UR12+0x2002], R155 ;  /* 0x0020029bcd007988 */ /* 0x0081e8000800000c */
[----:B0-----:R-:W3:Y:S01]  /*7350*/  LDL R155, [R1+0x4] ;  /* 0x00000400019b7983 */ /* 0x001ee20000100800 */
[----:B------:R-:W-:-:S02]  /*7360*/  IADD3 R156, P1, R141, R248, RZ ;  /* 0x000000f88d9c7210 */ /* 0x000fc40007f3e0ff */
[----:B------:R-:W-:-:S03]  /*7370*/  PRMT R198, RZ, 0x7610, R198 ;  /* 0x00007610ffc67816 */ /* 0x000fc600000000c6 */
[----:B------:R-:W-:Y:S01]  /*7380*/  IMAD.X R157, R146, 0x1, R247, P1 ;  /* 0x00000001929d7824 */ /* 0x000fe200008e06f7 */
[----:B--2---:R0:W-:Y:S04]  /*7390*/  STS.U8 [R205+UR12+0x2000], R160 ;  /* 0x002000a0cd007988 */ /* 0x0041e8000800000c */
[----:B------:R1:W2:Y:S01]  /*73a0*/  @!P0 LDG.E.U8 R198, desc[UR16][R156.64] ;  /* 0x000000109cc68981 */ /* 0x0002a2000c1e1100 */
[----:B0-----:R-:W-:Y:S02]  /*73b0*/  PRMT R160, RZ, 0x7610, R160 ;  /* 0x00007610ffa07816 */ /* 0x001fe400000000a0 */
[----:B-1----:R-:W-:-:S05]  /*73c0*/  IADD3 R156, P1, R141, R250, RZ ;  /* 0x000000fa8d9c7210 */ /* 0x002fca0007f3e0ff */
[----:B------:R-:W-:-:S05]  /*73d0*/  IMAD.X R157, R146, 0x1, R249, P1 ;  /* 0x00000001929d7824 */ /* 0x000fca00008e06f9 */
[----:B------:R0:W2:Y:S04]  /*73e0*/  @!P0 LDG.E.U8 R160, desc[UR16][R156.64] ;  /* 0x000000109ca08981 */ /* 0x0000a8000c1e1100 */
[----:B----4-:R3:W-:Y:S01]  /*73f0*/  STS.U8 [R205+UR12+0x2004], R154 ;  /* 0x0020049acd007988 */ /* 0x0107e2000800000c */
[----:B0-----:R-:W-:-:S05]  /*7400*/  IADD3 R156, P1, R141, R252, RZ ;  /* 0x000000fc8d9c7210 */ /* 0x001fca0007f3e0ff */
[----:B------:R-:W-:Y:S01]  /*7410*/  IMAD.X R157, R146, 0x1, R251, P1 ;  /* 0x00000001929d7824 */ /* 0x000fe200008e06fb */
[----:B---3--:R-:W-:Y:S02]  /*7420*/  IADD3 R154, P1, R141, R155, RZ ;  /* 0x0000009b8d9a7210 */ /* 0x008fe40007f3e0ff */
[----:B------:R-:W3:Y:S01]  /*7430*/  LDL R155, [R1] ;  /* 0x00000000019b7983 */ /* 0x000ee20000100800 */
[----:B------:R-:W-:-:S06]  /*7440*/  PRMT R203, RZ, 0x7610, R203 ;  /* 0x00007610ffcb7816 */ /* 0x000fcc00000000cb */
[----:B------:R0:W4:Y:S02]  /*7450*/  @!P0 LDG.E.U8 R203, desc[UR16][R156.64] ;  /* 0x000000109ccb8981 */ /* 0x000124000c1e1100 */
[----:B0-----:R-:W-:Y:S01]  /*7460*/  PRMT R156, RZ, 0x7610, R156 ;  /* 0x00007610ff9c7816 */ /* 0x001fe2000000009c */
[----:B---3--:R-:W-:-:S05]  /*7470*/  IMAD.X R155, R146, 0x1, R155, P1 ;  /* 0x00000001929b7824 */ /* 0x008fca00008e069b */
[----:B------:R0:W3:Y:S04]  /*7480*/  @!P0 LDG.E.U8 R156, desc[UR16][R154.64] ;  /* 0x000000109a9c8981 */ /* 0x0000e8000c1e1100 */
[----:B------:R-:W0:Y:S04]  /*7490*/  LDL R155, [R1+0xc] ;  /* 0x00000c00019b7983 */ /* 0x000e280000100800 */
[----:B------:R1:W-:Y:S04]  /*74a0*/  STS.U8 [R205+UR12+0x2006], R153 ;  /* 0x00200699cd007988 */ /* 0x0003e8000800000c */
[----:B-1----:R-:W2:Y:S01]  /*74b0*/  LDL R153, [R1+0x14] ;  /* 0x0000140001997983 */ /* 0x002ea20000100800 */
[----:B0-----:R-:W-:-:S03]  /*74c0*/  IADD3 R154, P1, R141, R155, RZ ;  /* 0x0000009b8d9a7210 */ /* 0x001fc60007f3e0ff */
[----:B------:R-:W4:Y:S04]  /*74d0*/  LDL R155, [R1+0x8] ;  /* 0x00000800019b7983 */ /* 0x000f280000100800 */
[----:B------:R2:W-:Y:S01]  /*74e0*/  STS.U8 [R205+UR12+0x2008], R152 ;  /* 0x00200898cd007988 */ /* 0x0005e2000800000c */
[----:B------:R-:W-:Y:S01]  /*74f0*/  PRMT R157, RZ, 0x7610, R157 ;  /* 0x00007610ff9d7816 */ /* 0x000fe2000000009d */
[C---:B----4-:R-:W-:Y:S01]  /*7500*/  IMAD.X R155, R146.reuse, 0x1, R155, P1 ;  /* 0x00000001929b7824 */ /* 0x050fe200008e069b */
[----:B--2---:R-:W-:Y:S02]  /*7510*/  IADD3 R152, P1, R141, R153, RZ ;  /* 0x000000998d987210 */ /* 0x004fe40007f3e0ff */
[----:B------:R-:W2:Y:S04]  /*7520*/  LDL R153, [R1+0x10] ;  /* 0x0000100001997983 */ /* 0x000ea80000100800 */
[----:B------:R0:W4:Y:S02]  /*7530*/  @!P0 LDG.E.U8 R157, desc[UR16][R154.64] ;  /* 0x000000109a9d8981 */ /* 0x000124000c1e1100 */
[----:B0-----:R-:W-:Y:S01]  /*7540*/  PRMT R154, RZ, 0x7610, R154 ;  /* 0x00007610ff9a7816 */ /* 0x001fe2000000009a */
[----:B--2---:R-:W-:-:S05]  /*7550*/  IMAD.X R153, R146, 0x1, R153, P1 ;  /* 0x0000000192997824 */ /* 0x004fca00008e0699 */
[----:B------:R0:W2:Y:S04]  /*7560*/  @!P0 LDG.E.U8 R154, desc[UR16][R152.64] ;  /* 0x00000010989a8981 */ /* 0x0000a8000c1e1100 */
[----:B------:R-:W0:Y:S02]  /*7570*/  LDL R153, [R1+0x1c] ;  /* 0x00001c0001997983 */ /* 0x000e240000100800 */
[----:B0-----:R-:W-:Y:S02]  /*7580*/  IADD3 R152, P1, R141, R153, RZ ;  /* 0x000000998d987210 */ /* 0x001fe40007f3e0ff */
[----:B------:R-:W3:Y:S01]  /*7590*/  LDL R153, [R1+0x18] ;  /* 0x0000180001997983 */ /* 0x000ee20000100800 */
[----:B------:R-:W-:-:S03]  /*75a0*/  PRMT R155, RZ, 0x7610, R155 ;  /* 0x00007610ff9b7816 */ /* 0x000fc6000000009b */
[----:B------:R0:W-:Y:S04]  /*75b0*/  STS.U8 [R205+UR12+0x200a], R151 ;  /* 0x00200a97cd007988 */ /* 0x0001e8000800000c */
[----:B0-----:R-:W4:Y:S01]  /*75c0*/  LDL R151, [R1+0x24] ;  /* 0x0000240001977983 */ /* 0x001f220000100800 */
[----:B---3--:R-:W-:-:S05]  /*75d0*/  IMAD.X R153, R146, 0x1, R153, P1 ;  /* 0x0000000192997824 */ /* 0x008fca00008e0699 */
[----:B------:R0:W3:Y:S04]  /*75e0*/  @!P0 LDG.E.U8 R155, desc[UR16][R152.64] ;  /* 0x00000010989b8981 */ /* 0x0000e8000c1e1100 */
[----:B------:R-:W2:Y:S04]  /*75f0*/  LDL R153, [R1+0x20] ;  /* 0x0000200001997983 */ /* 0x000ea80000100800 */
[----:B------:R4:W-:Y:S01]  /*7600*/  STS.U8 [R205+UR12+0x200c], R150 ;  /* 0x00200c96cd007988 */ /* 0x0009e2000800000c */
[----:B0-----:R-:W-:Y:S02]  /*7610*/  PRMT R152, RZ, 0x7610, R152 ;  /* 0x00007610ff987816 */ /* 0x001fe40000000098 */
[----:B----4-:R-:W-:-:S05]  /*7620*/  IADD3 R150, P1, R141, R151, RZ ;  /* 0x000000978d967210 */ /* 0x010fca0007f3e0ff */
[----:B--2---:R-:W-:-:S05]  /*7630*/  IMAD.X R151, R146, 0x1, R153, P1 ;  /* 0x0000000192977824 */ /* 0x004fca00008e0699 */
[----:B------:R0:W2:Y:S04]  /*7640*/  @!P0 LDG.E.U8 R152, desc[UR16][R150.64] ;  /* 0x0000001096988981 */ /* 0x0000a8000c1e1100 */
[----:B------:R-:W0:Y:S02]  /*7650*/  LDL R151, [R1+0x2c] ;  /* 0x00002c0001977983 */ /* 0x000e240000100800 */
[----:B0-----:R-:W-:Y:S02]  /*7660*/  IADD3 R150, P1, R141, R151, RZ ;  /* 0x000000978d967210 */ /* 0x001fe40007f3e0ff */
[----:B------:R-:W4:Y:S04]  /*7670*/  LDL R151, [R1+0x28] ;  /* 0x0000280001977983 */ /* 0x000f280000100800 */
[----:B------:R0:W-:Y:S02]  /*7680*/  STS.U8 [R205+UR12+0x200e], R135 ;  /* 0x00200e87cd007988 */ /* 0x0001e4000800000c */
[----:B0-----:R-:W-:Y:S01]  /*7690*/  PRMT R135, RZ, 0x7610, R135 ;  /* 0x00007610ff877816 */ /* 0x001fe20000000087 */
[----:B----4-:R-:W-:-:S05]  /*76a0*/  IMAD.X R151, R146, 0x1, R151, P1 ;  /* 0x0000000192977824 */ /* 0x010fca00008e0697 */
[----:B------:R0:W4:Y:S04]  /*76b0*/  @!P0 LDG.E.U8 R135, desc[UR16][R150.64] ;  /* 0x0000001096878981 */ /* 0x000128000c1e1100 */
[----:B------:R-:W0:Y:S01]  /*76c0*/  LDL R151, [R1+0x34] ;  /* 0x0000340001977983 */ /* 0x000e220000100800 */
[----:B------:R-:W-:Y:S02]  /*76d0*/  LOP3.LUT R153, R205, 0x10, RZ, 0x3c, !PT ;  /* 0x00000010cd997812 */ /* 0x000fe400078e3cff */
[----:B0-----:R-:W-:Y:S02]  /*76e0*/  IADD3 R150, P1, R141, R151, RZ ;  /* 0x000000978d967210 */ /* 0x001fe40007f3e0ff */
[----:B------:R-:W3:Y:S04]  /*76f0*/  LDL R151, [R1+0x30] ;  /* 0x0000300001977983 */ /* 0x000ee80000100800 */
[----:B------:R0:W-:Y:S02]  /*7700*/  STS.U8 [R153+UR12+0x2000], R138 ;  /* 0x0020008a99007988 */ /* 0x0001e4000800000c */
        /* <DEDUP_REMOVED lines=8> */
[----:B------:R0:W-:Y:S02]  /*7790*/  STS.U8 [R153+UR12+0x2004], R136 ;  /* 0x0020048899007988 */ /* 0x0001e4000800000c */
[----:B0-----:R-:W-:Y:S02]  /*77a0*/  PRMT R136, RZ, 0x7610, R136 ;  /* 0x00007610ff887816 */ /* 0x001fe40000000088 */
[----:B------:R0:W-:Y:S01]  /*77b0*/  STS.U8 [R153+UR12+0x2006], R145 ;  /* 0x0020069199007988 */ /* 0x0001e2000800000c */
[----:B----4-:R-:W-:Y:S01]  /*77c0*/  IMAD.X R151, R146, 0x1, R151, P1 ;  /* 0x0000000192977824 */ /* 0x010fe200008e0697 */
[----:B--2---:R-:W-:-:S04]  /*77d0*/  IADD3 R144, P1, R141, R144, RZ ;  /* 0x000000908d907210 */ /* 0x004fc80007f3e0ff */
[----:B------:R1:W2:Y:S01]  /*77e0*/  @!P0 LDG.E.U8 R136, desc[UR16][R150.64] ;  /* 0x0000001096888981 */ /* 0x0002a2000c1e1100 */
[----:B0-----:R-:W-:Y:S01]  /*77f0*/  IMAD.X R145, R146, 0x1, R2, P1 ;  /* 0x0000000192917824 */ /* 0x001fe200008e0602 */
[----:B-1----:R-:W-:-:S06]  /*7800*/  PRMT R150, RZ, 0x7610, R150 ;  /* 0x00007610ff967816 */ /* 0x002fcc0000000096 */
[----:B------:R0:W4:Y:S04]  /*7810*/  @!P0 LDG.E.U8 R150, desc[UR16][R144.64] ;  /* 0x0000001090968981 */ /* 0x000128000c1e1100 */
[----:B------:R-:W0:Y:S04]  /*7820*/  LDL R145, [R1+0x4c] ;  /* 0x00004c0001917983 */ /* 0x000e280000100800 */
[----:B------:R1:W-:Y:S04]  /*7830*/  STS.U8 [R153+UR12+0x2008], R148 ;  /* 0x0020089499007988 */ /* 0x0003e8000800000c */
[----:B------:R3:W-:Y:S01]  /*7840*/  STS.U8 [R153+UR12+0x200a], R149 ;  /* 0x00200a9599007988 */ /* 0x0007e2000800000c */
[----:B-1----:R-:W-:-:S02]  /*7850*/  PRMT R148, RZ, 0x7610, R148 ;  /* 0x00007610ff947816 */ /* 0x002fc40000000094 */
[----:B---3--:R-:W-:Y:S02]  /*7860*/  PRMT R149, RZ, 0x7610, R149 ;  /* 0x00007610ff957816 */ /* 0x008fe40000000095 */
[----:B------:R-:W-:Y:S01]  /*7870*/  PRMT R151, RZ, 0x7610, R151 ;  /* 0x00007610ff977816 */ /* 0x000fe20000000097 */
[----:B------:R1:W-:Y:S04]  /*7880*/  STS.U8 [R153+UR12+0x200c], R132 ;  /* 0x00200c8499007988 */ /* 0x0003e8000800000c */
[----:B------:R3:W-:Y:S01]  /*7890*/  STS.U8 [R153+UR12+0x200e], R143 ;  /* 0x00200e8f99007988 */ /* 0x0007e2000800000c */
[----:B-1----:R-:W-:Y:S02]  /*78a0*/  LOP3.LUT R132, R205, 0x20, RZ, 0x3c, !PT ;  /* 0x00000020cd847812 */ /* 0x002fe400078e3cff */
[----:B---3--:R-:W-:-:S03]  /*78b0*/  PRMT R153, RZ, 0x7610, R153 ;  /* 0x00007610ff997816 */ /* 0x008fc60000000099 */
[----:B------:R1:W-:Y:S02]  /*78c0*/  STS.U8 [R132+UR12+0x2000], R131 ;  /* 0x0020008384007988 */ /* 0x0003e4000800000c */
[----:B-1----:R-:W-:Y:S02]  /*78d0*/  PRMT R131, RZ, 0x7610, R131 ;  /* 0x00007610ff837816 */ /* 0x002fe40000000083 */
[----:B------:R1:W-:Y:S04]  /*78e0*/  STS.U8 [R132+UR12+0x2002], R142 ;  /* 0x0020028e84007988 */ /* 0x0003e8000800000c */
[----:B------:R3:W-:Y:S01]  /*78f0*/  STS.U8 [R132+UR12+0x2004], R133 ;  /* 0x0020048584007988 */ /* 0x0007e2000800000c */
[C---:B-1----:R-:W-:Y:S02]  /*7900*/  IMAD.IADD R142, R141.reuse, 0x1, R18 ;  /* 0x000000018d8e7824 */ /* 0x042fe400078e0212 */
[C---:B---3--:R-:W-:Y:S01]  /*7910*/  IMAD.IADD R132, R141.reuse, 0x1, R20 ;  /* 0x000000018d847824 */ /* 0x048fe200078e0214 */
[----:B0-----:R-:W-:-:S05]  /*7920*/  IADD3 R144, P1, R141, R145, RZ ;  /* 0x000000918d907210 */ /* 0x001fca0007f3e0ff */
[----:B------:R-:W-:Y:S01]  /*7930*/  IMAD.X R145, R146, 0x1, R0, P1 ;  /* 0x0000000192917824 */ /* 0x000fe200008e0600 */
[----:B------:R-:W-:-:S04]  /*7940*/  IADD3 RZ, P1, R141, R10, RZ ;  /* 0x0000000a8dff7210 */ /* 0x000fc80007f3e0ff */
[----:B------:R0:W3:Y:S02]  /*7950*/  @!P0 LDG.E.U8 R148, desc[UR16][R144.64] ;  /* 0x0000001090948981 */ /* 0x0000e4000c1e1100 */
[C---:B0-----:R-:W-:Y:S02]  /*7960*/  IMAD.IADD R144, R141.reuse, 0x1, R10 ;  /* 0x000000018d907824 */ /* 0x041fe400078e020a */
[----:B------:R-:W-:Y:S01]  /*7970*/  IMAD.X R145, R146, 0x1, R19, P1 ;  /* 0x0000000192917824 */ /* 0x000fe200008e0613 */
[----:B------:R-:W-:-:S04]  /*7980*/  IADD3 RZ, P1, R141, R11, RZ ;  /* 0x0000000b8dff7210 */ /* 0x000fc80007f3e0ff */
[----:B------:R0:W2:Y:S02]  /*7990*/  @!P0 LDG.E.U8 R149, desc[UR16][R144.64] ;  /* 0x0000001090958981 */ /* 0x0000a4000c1e1100 */
        /* <DEDUP_REMOVED lines=11> */
[----:B------:R0:W4:Y:S01]  /*7a50*/  @!P0 LDG.E.U8 R131, desc[UR16][R144.64] ;  /* 0x0000001090838981 */ /* 0x000122000c1e1100 */
[----:B------:R-:W-:Y:S01]  /*7a60*/  IMAD.X R143, R146, 0x1, R5, P1 ;  /* 0x00000001928f7824 */ /* 0x000fe200008e0605 */
[----:B------:R-:W-:Y:S02]  /*7a70*/  IADD3 RZ, P1, R141, R20, RZ ;  /* 0x000000148dff7210 */ /* 0x000fe40007f3e0ff */
[----:B0-----:R-:W-:-:S03]  /*7a80*/  PRMT R144, RZ, 0x7610, R144 ;  /* 0x00007610ff907816 */ /* 0x001fc60000000090 */
[----:B------:R-:W-:-:S03]  /*7a90*/  IMAD.X R133, R146, 0x1, R93, P1 ;  /* 0x0000000192857824 */ /* 0x000fc600008e065d */
[----:B------:R0:W2:Y:S01]  /*7aa0*/  @!P0 LDG.E.U8 R144, desc[UR16][R142.64] ;  /* 0x000000108e908981 */ /* 0x0000a2000c1e1100 */
[----:B------:R-:W-:Y:S02]  /*7ab0*/  IADD3 RZ, P1, R141, R22, RZ ;  /* 0x000000168dff7210 */ /* 0x000fe40007f3e0ff */
[----:B0-----:R-:W-:-:S06]  /*7ac0*/  PRMT R142, RZ, 0x7610, R142 ;  /* 0x00007610ff8e7816 */ /* 0x001fcc000000008e */
[----:B------:R0:W2:Y:S02]  /*7ad0*/  @!P0 LDG.E.U8 R142, desc[UR16][R132.64] ;  /* 0x00000010848e8981 */ /* 0x0000a4000c1e1100 */
[----:B0-----:R-:W-:Y:S01]  /*7ae0*/  LOP3.LUT R133, R205, 0x20, RZ, 0x3c, !PT ;  /* 0x00000020cd857812 */ /* 0x001fe200078e3cff */
[----:B------:R-:W-:-:S04]  /*7af0*/  IMAD.IADD R132, R141, 0x1, R22 ;  /* 0x000000018d847824 */ /* 0x000fc800078e0216 */
[----:B------:R0:W-:Y:S02]  /*7b00*/  STS.U8 [R133+UR12+0x2006], R139 ;  /* 0x0020068b85007988 */ /* 0x0001e4000800000c */
[----:B0-----:R-:W-:Y:S01]  /*7b10*/  PRMT R139, RZ, 0x7610, R139 ;  /* 0x00007610ff8b7816 */ /* 0x001fe2000000008b */
[----:B------:R-:W-:Y:S01]  /*7b20*/  IMAD.X R133, R146, 0x1, R95, P1 ;  /* 0x0000000192857824 */ /* 0x000fe200008e065f */
[----:B------:R-:W-:-:S04]  /*7b30*/  IADD3 RZ, P1, R141, R88, RZ ;  /* 0x000000588dff7210 */ /* 0x000fc80007f3e0ff */
        /* <DEDUP_REMOVED lines=21> */
[----:B------:R0:W2:Y:S01]  /*7c90*/  @!P0 LDG.E.U8 R134, desc[UR16][R132.64] ;  /* 0x0000001084868981 */ /* 0x0000a2000c1e1100 */
[----:B------:R-:W-:Y:S02]  /*7ca0*/  PRMT R143, RZ, 0x7610, R143 ;  /* 0x00007610ff8f7816 */ /* 0x000fe4000000008f */
[----:B0-----:R-:W-:Y:S01]  /*7cb0*/  LOP3.LUT R133, R205, 0x20, RZ, 0x3c, !PT ;  /* 0x00000020cd857812 */ /* 0x001fe200078e3cff */
[----:B------:R-:W-:-:S04]  /*7cc0*/  IMAD.IADD R132, R141, 0x1, R94 ;  /* 0x000000018d847824 */ /* 0x000fc800078e025e */
[----:B------:R0:W-:Y:S01]  /*7cd0*/  STS.U8 [R133+UR12+0x200e], R147 ;  /* 0x00200e9385007988 */ /* 0x0001e2000800000c */
[----:B------:R-:W-:Y:S01]  /*7ce0*/  PRMT R145, RZ, 0x7610, R145 ;  /* 0x00007610ff917816 */ /* 0x000fe20000000091 */
[----:B0-----:R-:W-:Y:S01]  /*7cf0*/  IMAD.X R133, R146, 0x1, R103, P1 ;  /* 0x0000000192857824 */ /* 0x001fe200008e0667 */
[----:B------:R-:W-:-:S04]  /*7d00*/  IADD3 RZ, P1, R141, R96, RZ ;  /* 0x000000608dff7210 */ /* 0x000fc80007f3e0ff */
[----:B------:R0:W2:Y:S01]  /*7d10*/  @!P0 LDG.E.U8 R143, desc[UR16][R132.64] ;  /* 0x00000010848f8981 */ /* 0x0000a2000c1e1100 */
[----:B------:R-:W-:Y:S02]  /*7d20*/  LOP3.LUT R205, R205, 0x30, RZ, 0x3c, !PT ;  /* 0x00000030cdcd7812 */ /* 0x000fe400078e3cff */
[----:B------:R-:W-:Y:S01]  /*7d30*/  PRMT R147, RZ, 0x7610, R147 ;  /* 0x00007610ff937816 */ /* 0x000fe20000000093 */
[C---:B0-----:R-:W-:Y:S02]  /*7d40*/  IMAD.IADD R132, R141.reuse, 0x1, R96 ;  /* 0x000000018d847824 */ /* 0x041fe400078e0260 */
[----:B------:R-:W-:Y:S01]  /*7d50*/  IMAD.X R133, R146, 0x1, R105, P1 ;  /* 0x0000000192857824 */ /* 0x000fe200008e0669 */
[----:B------:R-:W-:-:S04]  /*7d60*/  IADD3 RZ, P1, R141, R98, RZ ;  /* 0x000000628dff7210 */ /* 0x000fc80007f3e0ff */
[----:B------:R0:W2:Y:S04]  /*7d70*/  @!P0 LDG.E.U8 R145, desc[UR16][R132.64] ;  /* 0x0000001084918981 */ /* 0x0000a8000c1e1100 */
[----:B------:R1:W-:Y:S01]  /*7d80*/  STS.U8 [R205+UR12+0x2002], R204 ;  /* 0x002002cccd007988 */ /* 0x0003e2000800000c */
[C---:B0-----:R-:W-:Y:S02]  /*7d90*/  IMAD.IADD R132, R141.reuse, 0x1, R98 ;  /* 0x000000018d847824 */ /* 0x041fe400078e0262 */
[----:B------:R-:W-:Y:S01]  /*7da0*/  IMAD.X R133, R146, 0x1, R107, P1 ;  /* 0x0000000192857824 */ /* 0x000fe200008e066b */
[----:B------:R-:W-:Y:S02]  /*7db0*/  IADD3 RZ, P1, R141, R100, RZ ;  /* 0x000000648dff7210 */ /* 0x000fe40007f3e0ff */
[----:B-1----:R-:W-:-:S02]  /*7dc0*/  PRMT R204, RZ, 0x7610, R204 ;  /* 0x00007610ffcc7816 */ /* 0x002fc400000000cc */
[----:B------:R0:W2:Y:S02]  /*7dd0*/  @!P0 LDG.E.U8 R147, desc[UR16][R132.64] ;  /* 0x0000001084938981 */ /* 0x0000a4000c1e1100 */
[C---:B0-----:R-:W-:Y:S02]  /*7de0*/  IMAD.IADD R132, R141.reuse, 0x1, R100 ;  /* 0x000000018d847824 */ /* 0x041fe400078e0264 */
[----:B------:R-:W-:Y:S01]  /*7df0*/  IMAD.X R133, R146, 0x1, R109, P1 ;  /* 0x0000000192857824 */ /* 0x000fe200008e066d */
[----:B------:R-:W-:-:S04]  /*7e00*/  IADD3 RZ, P1, R141, R102, RZ ;  /* 0x000000668dff7210 */ /* 0x000fc80007f3e0ff */
[----:B------:R0:W2:Y:S02]  /*7e10*/  @!P0 LDG.E.U8 R204, desc[UR16][R132.64] ;  /* 0x0000001084cc8981 */ /* 0x0000a4000c1e1100 */
[----:B0-----:R-:W-:Y:S01]  /*7e20*/  IMAD.IADD R132, R141, 0x1, R102 ;  /* 0x000000018d847824 */ /* 0x001fe200078e0266 */
[----:B------:R-:W-:Y:S01]  /*7e30*/  PRMT R141, RZ, 0x7610, R141 ;  /* 0x00007610ff8d7816 */ /* 0x000fe2000000008d */
[----:B------:R-:W-:-:S05]  /*7e40*/  IMAD.X R133, R146, 0x1, R111, P1 ;  /* 0x0000000192857824 */ /* 0x000fca00008e066f */
[----:B------:R0:W2:Y:S02]  /*7e50*/  @!P0 LDG.E.U8 R141, desc[UR16][R132.64] ;  /* 0x00000010848d8981 */ /* 0x0000a4000c1e1100 */
[----:B0-----:R-:W0:Y:S02]  /*7e60*/  S2R R132, SR_TID.X ;  /* 0x0000000000847919 */ /* 0x001e240000002100 */
[----:B------:R1:W-:Y:S04]  /*7e70*/  STS.U8 [R205+UR12+0x2000], R207 ;  /* 0x002000cfcd007988 */ /* 0x0003e8000800000c */
[----:B------:R3:W-:Y:S04]  /*7e80*/  STS.U8 [R205+UR12+0x2004], R209 ;  /* 0x002004d1cd007988 */ /* 0x0007e8000800000c */
[----:B------:R3:W-:Y:S04]  /*7e90*/  STS.U8 [R205+UR12+0x2006], R202 ;  /* 0x002006cacd007988 */ /* 0x0007e8000800000c */
[----:B-1----:R-:W2:Y:S04]  /*7ea0*/  LDL.LU R207, [R1+0x38] ;  /* 0x0000380001cf7983 */ /* 0x002ea80000300800 */
[----:B------:R-:W2:Y:S04]  /*7eb0*/  LDL.LU R146, [R1+0x30] ;  /* 0x0000300001927983 */ /* 0x000ea80000300800 */
[----:B---3--:R-:W3:Y:S04]  /*7ec0*/  LDL.LU R209, [R1+0x28] ;  /* 0x0000280001d17983 */ /* 0x008ee80000300800 */
[----:B------:R-:W3:Y:S04]  /*7ed0*/  LDL.LU R202, [R1+0x20] ;  /* 0x0000200001ca7983 */ /* 0x000ee80000300800 */
[----:B------:R1:W-:Y:S01]  /*7ee0*/  STS.U8 [R205+UR12+0x2008], R201 ;  /* 0x002008c9cd007988 */ /* 0x0003e2000800000c */
[----:B0-----:R-:W-:-:S03]  /*7ef0*/  LOP3.LUT R132, R132, 0x7f, RZ, 0xc0, !PT ;  /* 0x0000007f84847812 */ /* 0x001fc600078ec0ff */
[----:B------:R0:W-:Y:S04]  /*7f00*/  STS.U8 [R205+UR12+0x200a], R200 ;  /* 0x00200ac8cd007988 */ /* 0x0001e8000800000c */
[----:B------:R4:W-:Y:S04]  /*7f10*/  STS.U8 [R205+UR12+0x200c], R199 ;  /* 0x00200cc7cd007988 */ /* 0x0009e8000800000c */
[----:B-1----:R-:W3:Y:S04]  /*7f20*/  LDL.LU R201, [R1+0x4c] ;  /* 0x00004c0001c97983 */ /* 0x002ee80000300800 */
[----:B0-----:R-:W3:Y:S04]  /*7f30*/  LDL.LU R200, [R1+0x18] ;  /* 0x0000180001c87983 */ /* 0x001ee80000300800 */
[----:B----4-:R-:W4:Y:S04]  /*7f40*/  LDL.LU R199, [R1+0x44] ;  /* 0x0000440001c77983 */ /* 0x010f280000300800 */
[----:B------:R0:W-:Y:S04]  /*7f50*/  STS.U8 [R205+UR12+0x200e], R197 ;  /* 0x00200ec5cd007988 */ /* 0x0001e8000800000c */
[----:B------:R1:W-:Y:S04]  /*7f60*/  STS.U8 [R132+UR12+0x1600], R193 ;  /* 0x001600c184007988 */ /* 0x0003e8000800000c */
[----:B------:R1:W-:Y:S04]  /*7f70*/  STS.U8 [R132+UR12+0x1400], R162 ;  /* 0x001400a284007988 */ /* 0x0003e8000800000c */
[----:B0-----:R-:W3:Y:S04]  /*7f80*/  LDL.LU R197, [R1+0x3c] ;  /* 0x00003c0001c57983 */ /* 0x001ee80000300800 */
[----:B------:R-:W4:Y:S04]  /*7f90*/  LDL.LU R205, [R1+0x10] ;  /* 0x0000100001cd7983 */ /* 0x000f280000300800 */
[----:B-1----:R-:W3:Y:S04]  /*7fa0*/  LDL.LU R193, [R1+0x8] ;  /* 0x0000080001c17983 */ /* 0x002ee80000300800 */
[----:B------:R-:W4:Y:S04]  /*7fb0*/  LDL.LU R162, [R1+0x34] ;  /* 0x0000340001a27983 */ /* 0x000f280000300800 */
[----:B------:R0:W-:Y:S04]  /*7fc0*/  STS.U8 [R132+UR12+0x1e00], R168 ;  /* 0x001e00a884007988 */ /* 0x0001e8000800000c */
[----:B------:R1:W-:Y:S04]  /*7fd0*/  STS.U8 [R132+UR12+0x1200], R169 ;  /* 0x001200a984007988 */ /* 0x0003e8000800000c */
[----:B------:R1:W-:Y:S04]  /*7fe0*/  STS.U8 [R132+UR12+0x1000], R171 ;  /* 0x001000ab84007988 */ /* 0x0003e8000800000c */
[----:B0-----:R-:W3:Y:S04]  /*7ff0*/  LDL.LU R168, [R1] ;  /* 0x0000000001a87983 */ /* 0x001ee80000300800 */
[----:B-1----:R-:W4:Y:S04]  /*8000*/  LDL.LU R169, [R1+0x2c] ;  /* 0x00002c0001a97983 */ /* 0x002f280000300800 */
[----:B------:R-:W3:Y:S04]  /*8010*/  LDL.LU R171, [R1+0x24] ;  /* 0x0000240001ab7983 */ /* 0x000ee80000300800 */
[----:B------:R0:W-:Y:S04]  /*8020*/  STS.U8 [R132+UR12+0xe00], R175 ;  /* 0x000e00af84007988 */ /* 0x0001e8000800000c */
[----:B------:R1:W-:Y:S04]  /*8030*/  STS.U8 [R132+UR12+0xc00], R179 ;  /* 0x000c00b384007988 */ /* 0x0003e8000800000c */
[----:B------:R1:W-:Y:S04]  /*8040*/  STS.U8 [R132+UR12+0xa00], R183 ;  /* 0x000a00b784007988 */ /* 0x0003e8000800000c */
[----:B0-----:R-:W4:Y:S04]  /*8050*/  LDL.LU R175, [R1+0x1c] ;  /* 0x00001c0001af7983 */ /* 0x001f280000300800 */
[----:B-1----:R-:W3:Y:S04]  /*8060*/  LDL.LU R179, [R1+0x14] ;  /* 0x0000140001b37983 */ /* 0x002ee80000300800 */
[----:B------:R-:W4:Y:S04]  /*8070*/  LDL.LU R183, [R1+0xc] ;  /* 0x00000c0001b77983 */ /* 0x000f280000300800 */
[----:B------:R0:W-:Y:S04]  /*8080*/  STS.U8 [R132+UR12+0x800], R190 ;  /* 0x000800be84007988 */ /* 0x0001e8000800000c */
[----:B0-----:R-:W3:Y:S01]  /*8090*/  LDL.LU R190, [R1+0x4] ;  /* 0x0000040001be7983 */ /* 0x001ee20000300800 */
[----:B------:R-:W0:Y:S03]  /*80a0*/  S2R R133, SR_TID.X ;  /* 0x0000000000857919 */ /* 0x000e260000002100 */
[----:B------:R1:W-:Y:S04]  /*80b0*/  STS.U8 [R132+UR12+0x1c00], R131 ;  /* 0x001c008384007988 */ /* 0x0003e8000800000c */
[----:B------:R-:W-:Y:S04]  /*80c0*/  STS.U8 [R132+UR12+0x600], R198 ;  /* 0x000600c684007988 */ /* 0x000fe8000800000c */
[----:B------:R-:W-:Y:S04]  /*80d0*/  STS.U8 [R132+UR12+0x400], R157 ;  /* 0x0004009d84007988 */ /* 0x000fe8000800000c */
[----:B------:R-:W-:Y:S04]  /*80e0*/  STS.U8 [R132+UR12+0x200], R135 ;  /* 0x0002008784007988 */ /* 0x000fe8000800000c */
[----:B------:R-:W-:Y:S04]  /*80f0*/  STS.U8 [R132+UR12], R148 ;  /* 0x0000009484007988 */ /* 0x000fe8000800000c */
[----:B--2---:R-:W-:Y:S01]  /*8100*/  STS.U8 [R132+UR12+0x1a00], R137 ;  /* 0x001a008984007988 */ /* 0x004fe2000800000c */
[----:B0-----:R-:W-:-:S04]  /*8110*/  LOP3.LUT R133, R133, 0x7f, RZ, 0xc0, !PT ;  /* 0x0000007f85857812 */ /* 0x001fc800078ec0ff */
[C---:B-1----:R-:W-:Y:S01]  /*8120*/  LOP3.LUT R131, R133.reuse, 0x10, RZ, 0x3c, !PT ;  /* 0x0000001085837812 */ /* 0x042fe200078e3cff */
[----:B------:R0:W-:Y:S04]  /*8130*/  STS.U8 [R132+UR12+0x1800], R145 ;  /* 0x0018009184007988 */ /* 0x0001e8000800000c */
[----:B------:R-:W-:Y:S01]  /*8140*/  STS.U8 [R131+UR12+0x80], R150 ;  /* 0x0000809683007988 */ /* 0x000fe2000800000c */
[C---:B0-----:R-:W-:Y:S02]  /*8150*/  LOP3.LUT R132, R133.reuse, 0x20, RZ, 0x3c, !PT ;  /* 0x0000002085847812 */ /* 0x041fe400078e3cff */
[----:B------:R-:W-:Y:S01]  /*8160*/  LOP3.LUT R133, R133, 0x30, RZ, 0x3c, !PT ;  /* 0x0000003085857812 */ /* 0x000fe200078e3cff */
[----:B------:R-:W-:Y:S04]  /*8170*/  STS.U8 [R131+UR12+0x280], R152 ;  /* 0x0002809883007988 */ /* 0x000fe8000800000c */
        /* <DEDUP_REMOVED lines=13> */
[----:B------:R0:W-:Y:S04]  /*8250*/  STS.U8 [R131+UR12+0x1680], R141 ;  /* 0x0016808d83007988 */ /* 0x0001e8000800000c */
[----:B------:R-:W-:Y:S04]  /*8260*/  STS.U8 [R132+UR12+0x100], R136 ;  /* 0x0001008884007988 */ /* 0x000fe8000800000c */
[----:B------:R-:W-:Y:S01]  /*8270*/  STS.U8 [R132+UR12+0x300], R155 ;  /* 0x0003009b84007988 */ /* 0x000fe2000800000c */
[----:B------:R-:W-:Y:S01]  /*8280*/  UMOV UR20, UR4 ;  /* 0x0000000400147c82 */ /* 0x000fe20008000000 */
[----:B------:R-:W-:Y:S01]  /*8290*/  UMOV UR21, 0x80000020 ;  /* 0x8000002000157882 */ /* 0x000fe20000000000 */
[----:B------:R-:W-:Y:S01]  /*82a0*/  UMOV UR22, UR6 ;  /* 0x0000000600167c82 */ /* 0x000fe20008000000 */
[----:B------:R-:W-:Y:S01]  /*82b0*/  STS.U8 [R132+UR12+0x500], R203 ;  /* 0x000500cb84007988 */ /* 0x000fe2000800000c */
[----:B------:R-:W-:Y:S01]  /*82c0*/  UMOV UR23, 0x80000020 ;  /* 0x8000002000177882 */ /* 0x000fe20000000000 */
[----:B------:R-:W-:-:S02]  /*82d0*/  USHF.R.S32.HI UR19, URZ, 0x1f, UR13 ;  /* 0x0000001f3f137899 */ /* 0x000fc4000801140d */
[----:B------:R-:W-:Y:S01]  /*82e0*/  IADD3 R4, P2, R4, UR13, RZ ;  /* 0x0000000d04047c10 */ /* 0x000fe2000ff5e0ff */
[----:B------:R-:W-:Y:S01]  /*82f0*/  STS.U8 [R132+UR12+0x700], R194 ;  /* 0x000700c284007988 */ /* 0x000fe2000800000c */
[----:B------:R-:W-:Y:S01]  /*8300*/  IADD3 R7, P3, R7, UR13, RZ ;  /* 0x0000000d07077c10 */ /* 0x000fe2000ff7e0ff */
[----:B0-----:R-:W0:Y:S02]  /*8310*/  LDC R131, c[0x0][0x238] ;  /* 0x00008e00ff837b82 */ /* 0x001e240000000800 */
        /* <DEDUP_REMOVED lines=27> */
[----:B------:R-:W-:Y:S01]  /*84d0*/  STS.U8 [R133+UR12+0x1f80], R191 ;  /* 0x001f80bf85007988 */ /* 0x000fe2000800000c */
[----:B------:R1:W-:Y:S06]  /*84e0*/  MEMBAR.ALL.CTA ;  /* 0x0000000000007992 */ /* 0x0003ec0000008000 */
[----:B-1----:R-:W1:Y:S02]  /*84f0*/  FENCE.VIEW.ASYNC.S ;  /* 0x00000000000073c6 */ /* 0x002e640000000000 */
[----:B-1----:R-:W-:Y:S06]  /*8500*/  BAR.SYNC.DEFER_BLOCKING 0x0 ;  /* 0x0000000000007b1d */ /* 0x002fec0000010000 */
[----:B------:R-:W-:-:S06]  /*8510*/  WARPGROUP.ARRIVE ;  /* 0x00000000000079c5 */ /* 0x000fcc0000000000 */
[----:B------:R-:W-:Y:S01]  /*8520*/  QGMMA.64x128x32.F32.E4M3.E4M3 R24, gdesc[UR20], R24 ;  /* 0x01e00000141879f3 */ /* 0x000fe20008700818 */
[----:B------:R-:W-:Y:S02]  /*8530*/  IADD3 R8, P4, R8, UR13, RZ ;  /* 0x0000000d08087c10 */ /* 0x000fe4000ff9e0ff */
[----:B------:R-:W-:Y:S02]  /*8540*/  IADD3 R9, P5, R9, UR13, RZ ;  /* 0x0000000d09097c10 */ /* 0x000fe4000ffbe0ff */
[----:B------:R-:W-:Y:S02]  /*8550*/  IADD3 R10, P6, R10, UR13, RZ ;  /* 0x0000000d0a0a7c10 */ /* 0x000fe4000ffde0ff */
[----:B------:R-:W-:Y:S02]  /*8560*/  IADD3.X R12, R12, UR19, RZ, P2, !PT ;  /* 0x000000130c0c7c10 */ /* 0x000fe400097fe4ff */
[----:B------:R-:W-:Y:S02]  /*8570*/  IADD3 R11, P1, R11, UR13, RZ ;  /* 0x0000000d0b0b7c10 */ /* 0x000fe4000ff3e0ff */
[----:B------:R-:W-:-:S02]  /*8580*/  IADD3 R14, P2, R14, UR13, RZ ;  /* 0x0000000d0e0e7c10 */ /* 0x000fc4000ff5e0ff */
[----:B------:R-:W-:Y:S02]  /*8590*/  IADD3.X R13, R13, UR19, RZ, P3, !PT ;  /* 0x000000130d0d7c10 */ /* 0x000fe40009ffe4ff */
[----:B------:R-:W-:Y:S02]  /*85a0*/  IADD3 R16, P3, R16, UR13, RZ ;  /* 0x0000000d10107c10 */ /* 0x000fe4000ff7e0ff */
[----:B------:R-:W-:Y:S02]  /*85b0*/  IADD3.X R15, R15, UR19, RZ, P4, !PT ;  /* 0x000000130f0f7c10 */ /* 0x000fe4000a7fe4ff */
[----:B------:R-:W-:Y:S02]  /*85c0*/  IADD3 R18, P4, R18, UR13, RZ ;  /* 0x0000000d12127c10 */ /* 0x000fe4000ff9e0ff */
[----:B------:R-:W-:Y:S02]  /*85d0*/  IADD3.X R17, R17, UR19, RZ, P5, !PT ;  /* 0x0000001311117c10 */ /* 0x000fe4000affe4ff */
[----:B------:R-:W-:-:S02]  /*85e0*/  IADD3 R20, P5, R20, UR13, RZ ;  /* 0x0000000d14147c10 */ /* 0x000fc4000ffbe0ff */
[----:B------:R-:W-:Y:S02]  /*85f0*/  IADD3.X R19, R19, UR19, RZ, P6, !PT ;  /* 0x0000001313137c10 */ /* 0x000fe4000b7fe4ff */
[----:B------:R-:W-:Y:S02]  /*8600*/  IADD3 R22, P6, R22, UR13, RZ ;  /* 0x0000000d16167c10 */ /* 0x000fe4000ffde0ff */
[----:B------:R-:W-:Y:S02]  /*8610*/  IADD3.X R21, R21, UR19, RZ, P1, !PT ;  /* 0x0000001315157c10 */ /* 0x000fe40008ffe4ff */
        /* <DEDUP_REMOVED lines=26> */
[----:B------:R-:W-:Y:S01]  /*87c0*/  IADD3 R114, P2, R114, UR13, RZ ;  /* 0x0000000d72727c10 */ /* 0x000fe2000ff5e0ff */
[----:B------:R-:W-:Y:S01]  /*87d0*/  QGMMA.64x128x32.F32.E4M3.E4M3 R24, gdesc[UR8], R24, gsb0 ;  /* 0x01e00000081879f3 */ /* 0x000fe20008000818 */
[----:B------:R-:W-:-:S02]  /*87e0*/  IADD3.X R113, R113, UR19, RZ, P3, !PT ;  /* 0x0000001371717c10 */ /* 0x000fc40009ffe4ff */
[----:B------:R-:W-:Y:S02]  /*87f0*/  IADD3 R116, P3, R116, UR13, RZ ;  /* 0x0000000d74747c10 */ /* 0x000fe4000ff7e0ff */
[----:B------:R-:W-:Y:S02]  /*8800*/  IADD3.X R115, R115, UR19, RZ, P4, !PT ;  /* 0x0000001373737c10 */ /* 0x000fe4000a7fe4ff */
[----:B------:R-:W-:Y:S02]  /*8810*/  IADD3 R118, P4, R118, UR13, RZ ;  /* 0x0000000d76767c10 */ /* 0x000fe4000ff9e0ff */
[----:B------:R-:W-:Y:S02]  /*8820*/  IADD3.X R117, R117, UR19, RZ, P5, !PT ;  /* 0x0000001375757c10 */ /* 0x000fe4000affe4ff */
[----:B------:R-:W-:Y:S02]  /*8830*/  IADD3 R120, P5, R120, UR13, RZ ;  /* 0x0000000d78787c10 */ /* 0x000fe4000ffbe0ff */
[----:B------:R-:W-:-:S02]  /*8840*/  IADD3.X R119, R119, UR19, RZ, P6, !PT ;  /* 0x0000001377777c10 */ /* 0x000fc4000b7fe4ff */
[----:B------:R-:W-:Y:S02]  /*8850*/  IADD3 R122, P6, R122, UR13, RZ ;  /* 0x0000000d7a7a7c10 */ /* 0x000fe4000ffde0ff */
[----:B------:R-:W-:Y:S02]  /*8860*/  IADD3.X R121, R121, UR19, RZ, P1, !PT ;  /* 0x0000001379797c10 */ /* 0x000fe40008ffe4ff */
[----:B------:R-:W-:Y:S02]  /*8870*/  IADD3.X R123, R123, UR19, RZ, P2, !PT ;  /* 0x000000137b7b7c10 */ /* 0x000fe400097fe4ff */
[----:B------:R-:W-:Y:S02]  /*8880*/  IADD3 R124, P1, R124, UR13, RZ ;  /* 0x0000000d7c7c7c10 */ /* 0x000fe4000ff3e0ff */
[----:B------:R-:W-:Y:S02]  /*8890*/  IADD3 R189, P2, R189, UR13, RZ ;  /* 0x0000000dbdbd7c10 */ /* 0x000fe4000ff5e0ff */
        /* <DEDUP_REMOVED lines=47> */
[----:B---3--:R-:W-:Y:S02]  /*8b90*/  IADD3 R190, P2, R190, UR13, RZ ;  /* 0x0000000dbebe7c10 */ /* 0x008fe4000ff5e0ff */
[----:B------:R-:W-:-:S02]  /*8ba0*/  IADD3.X R243, R243, UR19, RZ, P3, !PT ;  /* 0x00000013f3f37c10 */ /* 0x000fc40009ffe4ff */
[----:B----4-:R-:W-:Y:S02]  /*8bb0*/  IADD3 R183, P3, R183, UR13, RZ ;  /* 0x0000000db7b77c10 */ /* 0x010fe4000ff7e0ff */
[----:B------:R-:W-:Y:S02]  /*8bc0*/  IADD3.X R245, R245, UR19, RZ, P4, !PT ;  /* 0x00000013f5f57c10 */ /* 0x000fe4000a7fe4ff */
[----:B------:R-:W-:Y:S02]  /*8bd0*/  IADD3 R179, P4, R179, UR13, RZ ;  /* 0x0000000db3b37c10 */ /* 0x000fe4000ff9e0ff */
[----:B------:R-:W-:Y:S02]  /*8be0*/  IADD3.X R247, R247, UR19, RZ, P5, !PT ;  /* 0x00000013f7f77c10 */ /* 0x000fe4000affe4ff */
[----:B------:R-:W-:Y:S02]  /*8bf0*/  IADD3 R175, P5, R175, UR13, RZ ;  /* 0x0000000dafaf7c10 */ /* 0x000fe4000ffbe0ff */
[----:B------:R-:W-:Y:S01]  /*8c00*/  IADD3.X R249, R249, UR19, RZ, P6, !PT ;  /* 0x00000013f9f97c10 */ /* 0x000fe2000b7fe4ff */
[----:B------:R-:W-:Y:S01]  /*8c10*/  STL [R1+0x4], R190 ;  /* 0x000004be01007387 */ /* 0x000fe20000100800 */
[----:B------:R-:W-:-:S02]  /*8c20*/  IADD3 R171, P6, R171, UR13, RZ ;  /* 0x0000000dabab7c10 */ /* 0x000fc4000ffde0ff */
[----:B------:R-:W-:Y:S01]  /*8c30*/  IADD3.X R251, R251, UR19, RZ, P1, !PT ;  /* 0x00000013fbfb7c10 */ /* 0x000fe20008ffe4ff */
[----:B------:R-:W-:Y:S01]  /*8c40*/  STL [R1+0xc], R183 ;  /* 0x00000cb701007387 */ /* 0x000fe20000100800 */
[----:B------:R-:W-:Y:S02]  /*8c50*/  IADD3 R169, P1, R169, UR13, RZ ;  /* 0x0000000da9a97c10 */ /* 0x000fe4000ff3e0ff */
[----:B------:R-:W-:Y:S01]  /*8c60*/  IADD3.X R168, R168, UR19, RZ, P2, !PT ;  /* 0x00000013a8a87c10 */ /* 0x000fe200097fe4ff */
[----:B------:R-:W-:Y:S01]  /*8c70*/  STL [R1+0x14], R179 ;  /* 0x000014b301007387 */ /* 0x000fe20000100800 */
[----:B------:R-:W-:Y:S02]  /*8c80*/  IADD3 R162, P2, R162, UR13, RZ ;  /* 0x0000000da2a27c10 */ /* 0x000fe4000ff5e0ff */
[----:B------:R-:W-:Y:S01]  /*8c90*/  IADD3.X R193, R193, UR19, RZ, P3, !PT ;  /* 0x00000013c1c17c10 */ /* 0x000fe20009ffe4ff */
[----:B------:R-:W-:Y:S01]  /*8ca0*/  STL [R1+0x1c], R175 ;  /* 0x00001caf01007387 */ /* 0x000fe20000100800 */
[----:B------:R-:W-:-:S02]  /*8cb0*/  IADD3 R197, P3, R197, UR13, RZ ;  /* 0x0000000dc5c57c10 */ /* 0x000fc4000ff7e0ff */
[----:B------:R-:W-:Y:S01]  /*8cc0*/  IADD3.X R205, R205, UR19, RZ, P4, !PT ;  /* 0x00000013cdcd7c10 */ /* 0x000fe2000a7fe4ff */
[----:B------:R-:W-:Y:S01]  /*8cd0*/  STL [R1+0x24], R171 ;  /* 0x000024ab01007387 */ /* 0x000fe20000100800 */
[----:B------:R-:W-:-:S03]  /*8ce0*/  IADD3 R199, P4, R199, UR13, RZ ;  /* 0x0000000dc7c77c10 */ /* 0x000fc6000ff9e0ff */
[----:B------:R-:W-:Y:S01]  /*8cf0*/  STL [R1+0x2c], R169 ;  /* 0x00002ca901007387 */ /* 0x000fe20000100800 */
[----:B------:R-:W-:-:S03]  /*8d00*/  IADD3.X R200, R200, UR19, RZ, P5, !PT ;  /* 0x00000013c8c87c10 */ /* 0x000fc6000affe4ff */
[----:B------:R-:W-:Y:S01]  /*8d10*/  STL [R1], R168 ;  /* 0x000000a801007387 */ /* 0x000fe20000100800 */
[----:B------:R-:W-:-:S03]  /*8d20*/  IADD3 R201, P5, R201, UR13, RZ ;  /* 0x0000000dc9c97c10 */ /* 0x000fc6000ffbe0ff */
[----:B------:R-:W-:Y:S01]  /*8d30*/  STL [R1+0x34], R162 ;  /* 0x000034a201007387 */ /* 0x000fe20000100800 */
[----:B------:R-:W-:-:S03]  /*8d40*/  IADD3.X R202, R202, UR19, RZ, P6, !PT ;  /* 0x00000013caca7c10 */ /* 0x000fc6000b7fe4ff */
        /* <DEDUP_REMOVED lines=10> */
[----:B------:R-:W-:Y:S04]  /*8df0*/  STL [R1+0x4c], R201 ;  /* 0x00004cc901007387 */ /* 0x000fe80000100800 */
[----:B------:R-:W-:Y:S04]  /*8e00*/  STL [R1+0x20], R202 ;  /* 0x000020ca01007387 */ /* 0x000fe80000100800 */
[----:B------:R-:W-:Y:S04]  /*8e10*/  STL [R1+0x28], R209 ;  /* 0x000028d101007387 */ /* 0x000fe80000100800 */
[----:B------:R1:W-:Y:S04]  /*8e20*/  STL [R1+0x40], R2 ;  /* 0x0000400201007387 */ /* 0x0003e80000100800 */
[----:B------:R-:W-:Y:S04]  /*8e30*/  STL [R1+0x30], R146 ;  /* 0x0000309201007387 */ /* 0x000fe80000100800 */
[----:B-1----:R1:W5:Y:S04]  /*8e40*/  LDL.LU R2, [R1+0x154] ;  /* 0x0001540001027983 */ /* 0x0023680000300800 */
[----:B------:R-:W-:Y:S04]  /*8e50*/  STL [R1+0x38], R207 ;  /* 0x000038cf01007387 */ /* 0x000fe80000100800 */
[----:B------:R2:W-:Y:S02]  /*8e60*/  STL [R1+0x48], R0 ;  /* 0x0000480001007387 */ /* 0x0005e40000100800 */
[----:B--2---:R-:W2:Y:S01]  /*8e70*/  S2R R0, SR_TID.X ;  /* 0x0000000000007919 */ /* 0x004ea20000002100 */
[----:B0-----:R-:W-:-:S02]  /*8e80*/  IMAD.SHL.U32 R131, R131, 0x40, RZ ;  /* 0x0000004083837824 */ /* 0x001fc400078e00ff */
[----:B------:R-:W-:-:S03]  /*8e90*/  VIADD R6, R6, 0xffffffff ;  /* 0xffffffff06067836 */ /* 0x000fc60000000000 */
[----:B------:R-:W-:-:S04]  /*8ea0*/  IADD3 R91, P0, R131, R91, RZ ;  /* 0x0000005b835b7210 */ /* 0x000fc80007f1e0ff */
[----:B------:R-:W-:Y:S02]  /*8eb0*/  LEA.HI.X.SX32 R3, R131, R3, 0x1, P0 ;  /* 0x0000000383037211 */ /* 0x000fe400000f0eff */
[----:B------:R-:W-:Y:S01]  /*8ec0*/  ISETP.NE.U32.AND P0, PT, R6, RZ, PT ;  /* 0x000000ff0600720c */ /* 0x000fe20003f05070 */
[----:B------:R-:W-:Y:S01]  /*8ed0*/  UIADD3 UR14, UR14, -0x40, URZ ;  /* 0xffffffc00e0e7890 */ /* 0x000fe2000fffe03f */
[----:B------:R-:W-:Y:S02]  /*8ee0*/  WARPGROUP.DEPBAR.LE gsb0, 0x0 ;  /* 0x00008000000079c5 */ /* 0x000fe40000010000 */
[----:B--2---:R-:W-:-:S04]  /*8ef0*/  SHF.R.U32.HI R0, RZ, 0x6, R0 ;  /* 0x00000006ff007819 */ /* 0x004fc80000011600 */
[----:B------:R-:W-:-:S05]  /*8f00*/  SGXT.U32 R0, R0, 0x1 ;  /* 0x000000010000781a */ /* 0x000fca0000000000 */
[----:B-1----:R-:W-:Y:S05]  /*8f10*/  @P0 BRA `(.L_x_2) ;  /* 0xffffffc400f00947 */ /* 0x002fea000383ffff */
.L_x_1:
[----:B------:R-:W2:Y:S01]  /*8f20*/  LDL.LU R136, [R1+0x148] ;  /* 0x0001480001887983 */ /* 0x000ea20000300800 */
[----:B0-----:R-:W0:Y:S01]  /*8f30*/  S2R R137, SR_TID.X ;  /* 0x0000000000897919 */ /* 0x001e220000002100 */
[----:B------:R-:W-:Y:S01]  /*8f40*/  F2FP.SATFINITE.E4M3.F32.PACK_AB_MERGE_C R24, R25, R24, RZ ;  /* 0x000000181918723e */ /* 0x000fe200048070ff */
[----:B------:R-:W-:Y:S01]  /*8f50*/  ULDC.64 UR4, c[0x0][0x228] ;  /* 0x00008a0000047ab9 */ /* 0x000fe20000000a00 */
[----:B------:R-:W-:Y:S01]  /*8f60*/  F2FP.SATFINITE.E4M3.F32.PACK_AB_MERGE_C R28, R29, R28, RZ ;  /* 0x0000001c1d1c723e */ /* 0x000fe200048070ff */
[----:B------:R-:W3:Y:S01]  /*8f70*/  LDL.LU R135, [R1+0x144] ;  /* 0x0001440001877983 */ /* 0x000ee20000300800 */
[----:B------:R-:W-:Y:S01]  /*8f80*/  F2FP.SATFINITE.E4M3.F32.PACK_AB_MERGE_C R32, R33, R32, RZ ;  /* 0x000000202120723e */ /* 0x000fe200048070ff */
[----:B------:R-:W-:Y:S02]  /*8f90*/  ULDC.64 UR6, c[0x0][0x220] ;  /* 0x0000880000067ab9 */ /* 0x000fe40000000a00 */
[----:B------:R-:W4:Y:S04]  /*8fa0*/  LDL.LU R134, [R1+0x150] ;  /* 0x0001500001867983 */ /* 0x000f280000300800 */
[----:B------:R-:W3:Y:S04]  /*8fb0*/  LDL.LU R133, [R1+0x140] ;  /* 0x0001400001857983 */ /* 0x000ee80000300800 */
[----:B------:R-:W3:Y:S04]  /*8fc0*/  LDL.LU R132, [R1+0x13c] ;  /* 0x00013c0001847983 */ /* 0x000ee80000300800 */
[----:B------:R-:W2:Y:S01]  /*8fd0*/  LDL.LU R131, [R1+0x50] ;  /* 0x0000500001837983 */ /* 0x000ea20000300800 */
[----:B------:R-:W-:-:S02]  /*8fe0*/  LOP3.LUT R24, R24, 0xffff, RZ, 0xc0, !PT ;  /* 0x0000ffff18187812 */ /* 0x000fc400078ec0ff */
[----:B------:R-:W-:Y:S01]  /*8ff0*/  LOP3.LUT R32, R32, 0xffff, RZ, 0xc0, !PT ;  /* 0x0000ffff20207812 */ /* 0x000fe200078ec0ff */
[----:B------:R-:W3:Y:S01]  /*9000*/  LDL.LU R90, [R1+0x14c] ;  /* 0x00014c00015a7983 */ /* 0x000ee20000300800 */
[----:B------:R-:W-:Y:S02]  /*9010*/  LOP3.LUT R13, R28, 0xffff, RZ, 0xc0, !PT ;  /* 0x0000ffff1c0d7812 */ /* 0x000fe400078ec0ff */
[----:B------:R-:W-:Y:S01]  /*9020*/  F2FP.SATFINITE.E4M3.F32.PACK_AB_MERGE_C R26, R27, R26, RZ ;  /* 0x0000001a1b1a723e */ /* 0x000fe200048070ff */
[----:B------:R-:W3:Y:S01]  /*9030*/  LDL.LU R92, [R1+0x138] ;  /* 0x00013800015c7983 */ /* 0x000ee20000300800 */
[----:B------:R-:W-:Y:S02]  /*9040*/  F2FP.SATFINITE.E4M3.F32.PACK_AB_MERGE_C R30, R31, R30, RZ ;  /* 0x0000001e1f1e723e */ /* 0x000fe400048070ff */
[----:B------:R-:W-:Y:S01]  /*9050*/  F2FP.SATFINITE.E4M3.F32.PACK_AB_MERGE_C R34, R35, R34, RZ ;  /* 0x000000222322723e */ /* 0x000fe200048070ff */
[----:B------:R-:W3:Y:S01]  /*9060*/  LDL.LU R91, [R1+0x134] ;  /* 0x00013400015b7983 */ /* 0x000ee20000300800 */
[----:B0-----:R-:W-:Y:S01]  /*9070*/  IMAD.SHL.U32 R0, R137, 0x10, RZ ;  /* 0x0000001089007824 */ /* 0x001fe200078e00ff */
[----:B------:R-:W-:Y:S01]  /*9080*/  F2FP.SATFINITE.E4M3.F32.PACK_AB_MERGE_C R56, R57, R56, RZ ;  /* 0x000000383938723e */ /* 0x000fe200048070ff */
[----:B------:R-:W-:Y:S01]  /*9090*/  IMAD.SHL.U32 R3, R137, 0x80, RZ ;  /* 0x0000008089037824 */ /* 0x000fe200078e00ff */
[----:B------:R-:W3:Y:S01]  /*90a0*/  LDL.LU R89, [R1+0x130] ;  /* 0x0001300001597983 */ /* 0x000ee20000300800 */
[----:B------:R-:W-:-:S02]  /*90b0*/  F2FP.SATFINITE.E4M3.F32.PACK_AB_MERGE_C R60, R61, R60, RZ ;  /* 0x0000003c3d3c723e */ /* 0x000fc400048070ff */
[----:B------:R-:W-:Y:S01]  /*90c0*/  LOP3.LUT R0, R0, 0x70, RZ, 0xc0, !PT ;  /* 0x0000007000007812 */ /* 0x000fe200078ec0ff */
[----:B------:R-:W0:Y:S01]  /*90d0*/  S2R R20, SR_TID.X ;  /* 0x0000000000147919 */ /* 0x000e220000002100 */
[----:B------:R-:W-:Y:S02]  /*90e0*/  LOP3.LUT R3, R3, 0x400, RZ, 0xc0, !PT ;  /* 0x0000040003037812 */ /* 0x000fe400078ec0ff */
[----:B------:R-:W-:Y:S01]  /*90f0*/  F2FP.SATFINITE.E4M3.F32.PACK_AB_MERGE_C R64, R65, R64, RZ ;  /* 0x000000404140723e */ /* 0x000fe200048070ff */
[----:B------:R-:W3:Y:S01]  /*9100*/  LDL.LU R88, [R1+0x12c] ;  /* 0x00012c0001587983 */ /* 0x000ee20000300800 */
[----:B------:R-:W-:Y:S02]  /*9110*/  IADD3 R0, R3, UR12, R0 ;  /* 0x0000000c03007c10 */ /* 0x000fe4000fffe000 */
[----:B------:R-:W-:Y:S02]  /*9120*/  PRMT R4, R32, 0x3340, R1 ;  /* 0x0000334020047816 */ /* 0x000fe40000000001 */
[----:B------:R-:W-:-:S02]  /*9130*/  PRMT R3, R24, 0x3340, R13 ;  /* 0x0000334018037816 */ /* 0x000fc4000000000d */
[----:B------:R-:W-:Y:S02]  /*9140*/  LOP3.LUT R26, R26, 0xffff, RZ, 0xc0, !PT ;  /* 0x0000ffff1a1a7812 */ /* 0x000fe400078ec0ff */
[----:B------:R-:W-:Y:S02]  /*9150*/  LOP3.LUT R19, R30, 0xffff, RZ, 0xc0, !PT ;  /* 0x0000ffff1e137812 */ /* 0x000fe400078ec0ff */
[----:B------:R-:W-:Y:S02]  /*9160*/  LOP3.LUT R34, R34, 0xffff, RZ, 0xc0, !PT ;  /* 0x0000ffff22227812 */ /* 0x000fe400078ec0ff */
[----:B------:R-:W-:Y:S02]  /*9170*/  F2FP.SATFINITE.E4M3.F32.PACK_AB_MERGE_C R40, R41, R40, RZ ;  /* 0x000000282928723e */ /* 0x000fe400048070ff */
[----:B------:R-:W-:Y:S02]  /*9180*/  F2FP.SATFINITE.E4M3.F32.PACK_AB_MERGE_C R44, R45, R44, RZ ;  /* 0x0000002c2d2c723e */ /* 0x000fe400048070ff */
[----:B------:R-:W-:-:S02]  /*9190*/  F2FP.SATFINITE.E4M3.F32.PACK_AB_MERGE_C R48, R49, R48, RZ ;  /* 0x000000303130723e */ /* 0x000fc400048070ff */
[----:B------:R-:W-:Y:S02]  /*91a0*/  PRMT R9, R3, 0x5410, R4 ;  /* 0x0000541003097816 */ /* 0x000fe40000000004 */
[----:B------:R-:W-:Y:S02]  /*91b0*/  LOP3.LUT R56, R56, 0xffff, RZ, 0xc0, !PT ;  /* 0x0000ffff38387812 */ /* 0x000fe400078ec0ff */
[----:B------:R-:W-:Y:S02]  /*91c0*/  LOP3.LUT R33, R60, 0xffff, RZ, 0xc0, !PT ;  /* 0x0000ffff3c217812 */ /* 0x000fe400078ec0ff */
[----:B------:R-:W-:Y:S02]  /*91d0*/  LOP3.LUT R64, R64, 0xffff, RZ, 0xc0, !PT ;  /* 0x0000ffff40407812 */ /* 0x000fe400078ec0ff */
[----:B------:R-:W-:Y:S02]  /*91e0*/  F2FP.SATFINITE.E4M3.F32.PACK_AB_MERGE_C R74, R75, R74, RZ ;  /* 0x0000004a4b4a723e */ /* 0x000fe400048070ff */
[----:B------:R-:W-:-:S02]  /*91f0*/  F2FP.SATFINITE.E4M3.F32.PACK_AB_MERGE_C R78, R79, R78, RZ ;  /* 0x0000004e4f4e723e */ /* 0x000fc400048070ff */
[----:B------:R-:W-:Y:S02]  /*9200*/  F2FP.SATFINITE.E4M3.F32.PACK_AB_MERGE_C R82, R83, R82, RZ ;  /* 0x000000525352723e */ /* 0x000fe400048070ff */
[----:B------:R-:W-:Y:S02]  /*9210*/  PRMT R3, R34, 0x3340, R1 ;  /* 0x0000334022037816 */ /* 0x000fe40000000001 */
[----:B------:R-:W-:Y:S02]  /*9220*/  LOP3.LUT R40, R40, 0xffff, RZ, 0xc0, !PT ;  /* 0x0000ffff28287812 */ /* 0x000fe400078ec0ff */
[----:B------:R-:W-:Y:S02]  /*9230*/  LOP3.LUT R25, R44, 0xffff, RZ, 0xc0, !PT ;  /* 0x0000ffff2c197812 */ /* 0x000fe400078ec0ff */
[----:B------:R-:W-:Y:S02]  /*9240*/  LOP3.LUT R48, R48, 0xffff, RZ, 0xc0, !PT ;  /* 0x0000ffff30307812 */ /* 0x000fe400078ec0ff */
[----:B------:R-:W-:-:S02]  /*9250*/  F2FP.SATFINITE.E4M3.F32.PACK_AB_MERGE_C R58, R59, R58, RZ ;  /* 0x0000003a3b3a723e */ /* 0x000fc400048070ff */
[----:B------:R-:W-:Y:S02]  /*9260*/  F2FP.SATFINITE.E4M3.F32.PACK_AB_MERGE_C R62, R63, R62, RZ ;  /* 0x0000003e3f3e723e */ /* 0x000fe400048070ff */
[----:B------:R-:W-:Y:S02]  /*9270*/  F2FP.SATFINITE.E4M3.F32.PACK_AB_MERGE_C R66, R67, R66, RZ ;  /* 0x000000424342723e */ /* 0x000fe400048070ff */
[----:B------:R-:W-:Y:S02]  /*9280*/  F2FP.SATFINITE.E4M3.F32.PACK_AB_MERGE_C R42, R43, R42, RZ ;  /* 0x0000002a2b2a723e */ /* 0x000fe400048070ff */
[----:B------:R-:W-:Y:S02]  /*9290*/  PRMT R11, R64, 0x3340, R1 ;  /* 0x00003340400b7816 */ /* 0x000fe40000000001 */
[----:B------:R-:W-:Y:S02]  /*92a0*/  PRMT R8, R56, 0x3340, R33 ;  /* 0x0000334038087816 */ /* 0x000fe40000000021 */
[----:B------:R-:W-:-:S02]  /*92b0*/  LOP3.LUT R74, R74, 0xffff, RZ, 0xc0, !PT ;  /* 0x0000ffff4a4a7812 */ /* 0x000fc400078ec0ff */
[----:B------:R-:W-:Y:S02]  /*92c0*/  LOP3.LUT R43, R78, 0xffff, RZ, 0xc0, !PT ;  /* 0x0000ffff4e2b7812 */ /* 0x000fe400078ec0ff */
[----:B------:R-:W-:Y:S02]  /*92d0*/  LOP3.LUT R82, R82, 0xffff, RZ, 0xc0, !PT ;  /* 0x0000ffff52527812 */ /* 0x000fe400078ec0ff */
[----:B------:R-:W-:Y:S02]  /*92e0*/  F2FP.SATFINITE.E4M3.F32.PACK_AB_MERGE_C R36, R37, R36, RZ ;  /* 0x000000242524723e */ /* 0x000fe400048070ff */
[----:B------:R-:W-:Y:S02]  /*92f0*/  PRMT R5, R48, 0x3340, R1 ;  /* 0x0000334030057816 */ /* 0x000fe40000000001 */
[----:B------:R-:W-:Y:S02]  /*9300*/  PRMT R4, R40, 0x3340, R25 ;  /* 0x0000334028047816 */ /* 0x000fe40000000019 */
[----:B------:R-:W-:-:S02]  /*9310*/  LOP3.LUT R58, R58, 0xffff, RZ, 0xc0, !PT ;  /* 0x0000ffff3a3a7812 */ /* 0x000fc400078ec0ff */
[----:B------:R-:W-:Y:S02]  /*9320*/  LOP3.LUT R37, R62, 0xffff, RZ, 0xc0, !PT ;  /* 0x0000ffff3e257812 */ /* 0x000fe400078ec0ff */
[----:B------:R-:W-:Y:S02]  /*9330*/  LOP3.LUT R66, R66, 0xffff, RZ, 0xc0, !PT ;  /* 0x0000ffff42427812 */ /* 0x000fe400078ec0ff */
[----:B------:R-:W-:Y:S02]  /*9340*/  PRMT R27, R8, 0x5410, R11 ;  /* 0x00005410081b7816 */ /* 0x000fe4000000000b */
[----:B------:R-:W-:Y:S02]  /*9350*/  PRMT R11, R82, 0x3340, R1 ;  /* 0x00003340520b7816 */ /* 0x000fe40000000001 */
[----:B------:R-:W-:Y:S02]  /*9360*/  PRMT R8, R74, 0x3340, R43 ;  /* 0x000033404a087816 */ /* 0x000fe4000000002b */
[----:B------:R-:W-:-:S02]  /*9370*/  PRMT R17, R4, 0x5410, R5 ;  /* 0x0000541004117816 */ /* 0x000fc40000000005 */
[----:B------:R-:W-:Y:S02]  /*9380*/  PRMT R5, R66, 0x3340, R1 ;  /* 0x0000334042057816 */ /* 0x000fe40000000001 */
[----:B------:R-:W-:Y:S02]  /*9390*/  PRMT R4, R58, 0x3340, R37 ;  /* 0x000033403a047816 */ /* 0x000fe40000000025 */
[----:B------:R-:W-:Y:S02]  /*93a0*/  F2FP.SATFINITE.E4M3.F32.PACK_AB_MERGE_C R38, R39, R38, RZ ;  /* 0x000000262726723e */ /* 0x000fe400048070ff */
[----:B------:R-:W-:Y:S02]  /*93b0*/  PRMT R39, R8, 0x5410, R11 ;  /* 0x0000541008277816 */ /* 0x000fe4000000000b */
[----:B------:R-:W-:Y:S02]  /*93c0*/  F2FP.SATFINITE.E4M3.F32.PACK_AB_MERGE_C R46, R47, R46, RZ ;  /* 0x0000002e2f2e723e */ /* 0x000fe400048070ff */
[----:B------:R-:W-:-:S02]  /*93d0*/  F2FP.SATFINITE.E4M3.F32.PACK_AB_MERGE_C R50, R51, R50, RZ ;  /* 0x000000323332723e */ /* 0x000fc400048070ff */
[----:B------:R-:W-:Y:S02]  /*93e0*/  PRMT R31, R4, 0x5410, R5 ;  /* 0x00005410041f7816 */ /* 0x000fe40000000005 */
[----:B------:R-:W-:Y:S02]  /*93f0*/  SHF.R.U32.HI R5, RZ, 0x8, R34 ;  /* 0x00000008ff057819 */ /* 0x000fe40000011622 */
[----:B------:R-:W-:Y:S02]  /*9400*/  LOP3.LUT R42, R42, 0xffff, RZ, 0xc0, !PT ;  /* 0x0000ffff2a2a7812 */ /* 0x000fe400078ec0ff */
[----:B------:R-:W-:Y:S02]  /*9410*/  LOP3.LUT R29, R46, 0xffff, RZ, 0xc0, !PT ;  /* 0x0000ffff2e1d7812 */ /* 0x000fe400078ec0ff */
[----:B------:R-:W-:Y:S02]  /*9420*/  LOP3.LUT R50, R50, 0xffff, RZ, 0xc0, !PT ;  /* 0x0000ffff32327812 */ /* 0x000fe400078ec0ff */
[----:B------:R-:W-:-:S02]  /*9430*/  F2FP.SATFINITE.E4M3.F32.PACK_AB_MERGE_C R72, R73, R72, RZ ;  /* 0x000000484948723e */ /* 0x000fc400048070ff */
[----:B------:R-:W-:Y:S02]  /*9440*/  F2FP.SATFINITE.E4M3.F32.PACK_AB_MERGE_C R76, R77, R76, RZ ;  /* 0x0000004c4d4c723e */ /* 0x000fe400048070ff */
[----:B------:R-:W-:Y:S02]  /*9450*/  F2FP.SATFINITE.E4M3.F32.PACK_AB_MERGE_C R80, R81, R80, RZ ;  /* 0x000000505150723e */ /* 0x000fe400048070ff */
[----:B------:R-:W-:Y:S02]  /*9460*/  LOP3.LUT R5, R5, 0xffff, RZ, 0xc0, !PT ;  /* 0x0000ffff05057812 */ /* 0x000fe400078ec0ff */
        /* <DEDUP_REMOVED lines=8> */
[----:B------:R-:W-:-:S02]  /*94f0*/  SHF.R.U32.HI R4, RZ, 0x8, R32 ;  /* 0x00000008ff047819 */ /* 0x000fc40000011620 */
[----:B------:R-:W-:Y:S02]  /*9500*/  PRMT R35, R6, 0x5410, R7 ;  /* 0x0000541006237816 */ /* 0x000fe40000000007 */
[----:B------:R-:W-:Y:S02]  /*9510*/  SHF.R.U32.HI R6, RZ, 0x8, R40 ;  /* 0x00000008ff067819 */ /* 0x000fe40000011628 */
[----:B------:R-:W-:Y:S02]  /*9520*/  SHF.R.U32.HI R7, RZ, 0x8, R25 ;  /* 0x00000008ff077819 */ /* 0x000fe40000011619 */
[----:B------:R-:W-:Y:S02]  /*9530*/  LOP3.LUT R6, R6, 0xffff, RZ, 0xc0, !PT ;  /* 0x0000ffff06067812 */ /* 0x000fe400078ec0ff */
[----:B------:R-:W-:Y:S02]  /*9540*/  LOP3.LUT R7, R7, 0xffff, RZ, 0xc0, !PT ;  /* 0x0000ffff07077812 */ /* 0x000fe400078ec0ff */
[----:B------:R-:W-:-:S02]  /*9550*/  LOP3.LUT R4, R4, 0xffff, RZ, 0xc0, !PT ;  /* 0x0000ffff04047812 */ /* 0x000fc400078ec0ff */
[----:B------:R-:W-:Y:S02]  /*9560*/  PRMT R12, R6, 0x3340, R7 ;  /* 0x00003340060c7816 */ /* 0x000fe40000000007 */
[----:B------:R-:W-:Y:S02]  /*9570*/  SHF.R.U32.HI R7, RZ, 0x8, R33 ;  /* 0x00000008ff077819 */ /* 0x000fe40000011621 */
[----:B------:R-:W-:Y:S02]  /*9580*/  PRMT R11, R4, 0x3340, R1 ;  /* 0x00003340040b7816 */ /* 0x000fe40000000001 */
[----:B------:R-:W-:Y:S02]  /*9590*/  SHF.R.U32.HI R4, RZ, 0x8, R48 ;  /* 0x00000008ff047819 */ /* 0x000fe40000011630 */
[----:B------:R-:W-:Y:S02]  /*95a0*/  LOP3.LUT R38, R38, 0xffff, RZ, 0xc0, !PT ;  /* 0x0000ffff26267812 */ /* 0x000fe400078ec0ff */
[----:B------:R-:W-:-:S02]  /*95b0*/  LOP3.LUT R4, R4, 0xffff, RZ, 0xc0, !PT ;  /* 0x0000ffff04047812 */ /* 0x000fc400078ec0ff */
[----:B------:R-:W-:Y:S02]  /*95c0*/  LOP3.LUT R36, R36, 0xffff, RZ, 0xc0, !PT ;  /* 0x0000ffff24247812 */ /* 0x000fe400078ec0ff */
[----:B------:R-:W-:Y:S02]  /*95d0*/  SHF.R.U32.HI R6, RZ, 0x8, R56 ;  /* 0x00000008ff067819 */ /* 0x000fe40000011638 */
[----:B------:R-:W-:Y:S02]  /*95e0*/  LOP3.LUT R7, R7, 0xffff, RZ, 0xc0, !PT ;  /* 0x0000ffff07077812 */ /* 0x000fe400078ec0ff */
[----:B------:R-:W-:Y:S02]  /*95f0*/  LOP3.LUT R6, R6, 0xffff, RZ, 0xc0, !PT ;  /* 0x0000ffff06067812 */ /* 0x000fe400078ec0ff */
[----:B0-----:R-:W-:Y:S02]  /*9600*/  LOP3.LUT R20, R20, 0x7f, RZ, 0xc0, !PT ;  /* 0x0000007f14147812 */ /* 0x001fe400078ec0ff */
[----:B------:R-:W-:-:S02]  /*9610*/  PRMT R16, R6, 0x3340, R7 ;  /* 0x0000334006107816 */ /* 0x000fc40000000007 */
[----:B------:R-:W-:Y:S02]  /*9620*/  SHF.R.U32.HI R6, RZ, 0x8, R80 ;  /* 0x00000008ff067819 */ /* 0x000fe40000011650 */
[----:B------:R-:W-:Y:S02]  /*9630*/  SHF.R.U32.HI R7, RZ, 0x8, R82 ;  /* 0x00000008ff077819 */ /* 0x000fe40000011652 */
[----:B------:R-:W-:Y:S02]  /*9640*/  LOP3.LUT R6, R6, 0xffff, RZ, 0xc0, !PT ;  /* 0x0000ffff06067812 */ /* 0x000fe400078ec0ff */
[----:B------:R-:W-:Y:S02]  /*9650*/  LOP3.LUT R7, R7, 0xffff, RZ, 0xc0, !PT ;  /* 0x0000ffff07077812 */ /* 0x000fe400078ec0ff */
[----:B------:R-:W-:Y:S02]  /*9660*/  LEA R20, R20, UR12, 0x4 ;  /* 0x0000000c14147c11 */ /* 0x000fe4000f8e20ff */
[----:B------:R-:W-:-:S02]  /*9670*/  F2FP.SATFINITE.E4M3.F32.PACK_AB_MERGE_C R52, R53, R52, RZ ;  /* 0x000000343534723e */ /* 0x000fc400048070ff */
[----:B------:R-:W-:Y:S02]  /*9680*/  F2FP.SATFINITE.E4M3.F32.PACK_AB_MERGE_C R54, R55, R54, RZ ;  /* 0x000000363736723e */ /* 0x000fe400048070ff */
[----:B------:R-:W-:Y:S02]  /*9690*/  LOP3.LUT R52, R52, 0xffff, RZ, 0xc0, !PT ;  /* 0x0000ffff34347812 */ /* 0x000fe400078ec0ff */
[----:B------:R-:W-:Y:S02]  /*96a0*/  LOP3.LUT R54, R54, 0xffff, RZ, 0xc0, !PT ;  /* 0x0000ffff36367812 */ /* 0x000fe400078ec0ff */
[----:B------:R-:W-:Y:S02]  /*96b0*/  F2FP.SATFINITE.E4M3.F32.PACK_AB_MERGE_C R68, R69, R68, RZ ;  /* 0x000000444544723e */ /* 0x000fe400048070ff */
[----:B------:R-:W-:Y:S02]  /*96c0*/  F2FP.SATFINITE.E4M3.F32.PACK_AB_MERGE_C R70, R71, R70, RZ ;  /* 0x000000464746723e */ /* 0x000fe400048070ff */
[----:B------:R-:W-:-:S02]  /*96d0*/  LOP3.LUT R68, R68, 0xffff, RZ, 0xc0, !PT ;  /* 0x0000ffff44447812 */ /* 0x000fc400078ec0ff */
[----:B------:R-:W-:Y:S02]  /*96e0*/  LOP3.LUT R70, R70, 0xffff, RZ, 0xc0, !PT ;  /* 0x0000ffff46467812 */ /* 0x000fe400078ec0ff */
[----:B------:R-:W-:Y:S02]  /*96f0*/  F2FP.SATFINITE.E4M3.F32.PACK_AB_MERGE_C R84, R85, R84, RZ ;  /* 0x000000545554723e */ /* 0x000fe400048070ff */
[----:B------:R-:W-:Y:S02]  /*9700*/  F2FP.SATFINITE.E4M3.F32.PACK_AB_MERGE_C R86, R87, R86, RZ ;  /* 0x000000565756723e */ /* 0x000fe400048070ff */
[----:B----4-:R-:W-:-:S05]  /*9710*/  LOP3.LUT R21, R134, 0x380, RZ, 0xc0, !PT ;  /* 0x0000038086157812 */ /* 0x010fca00078ec0ff */
[----:B------:R-:W-:Y:S01]  /*9720*/  IMAD.IADD R21, R21, 0x1, R0 ;  /* 0x0000000115157824 */ /* 0x000fe200078e0200 */
[----:B------:R-:W-:-:S04]  /*9730*/  PRMT R0, R26, 0x3340, R19 ;  /* 0x000033401a007816 */ /* 0x000fc80000000013 */
[----:B------:R-:W-:Y:S02]  /*9740*/  PRMT R15, R0, 0x5410, R3 ;  /* 0x00005410000f7816 */ /* 0x000fe40000000003 */
[----:B------:R-:W-:Y:S02]  /*9750*/  SHF.R.U32.HI R0, RZ, 0x8, R24 ;  /* 0x00000008ff007819 */ /* 0x000fe40000011618 */
[----:B------:R-:W-:Y:S02]  /*9760*/  SHF.R.U32.HI R3, RZ, 0x8, R13 ;  /* 0x00000008ff037819 */ /* 0x000fe4000001160d */
[----:B------:R-:W-:Y:S02]  /*9770*/  LOP3.LUT R0, R0, 0xffff, RZ, 0xc0, !PT ;  /* 0x0000ffff00007812 */ /* 0x000fe400078ec0ff */
[----:B------:R-:W-:Y:S02]  /*9780*/  LOP3.LUT R3, R3, 0xffff, RZ, 0xc0, !PT ;  /* 0x0000ffff03037812 */ /* 0x000fe400078ec0ff */
[----:B-----5:R-:W-:-:S02]  /*9790*/  PRMT R13, R5, 0x3340, R2 ;  /* 0x00003340050d7816 */ /* 0x020fc40000000002 */
[----:B------:R-:W-:Y:S02]  /*97a0*/  PRMT R8, R0, 0x3340, R3 ;  /* 0x0000334000087816 */ /* 0x000fe40000000003 */
[----:B------:R-:W-:Y:S02]  /*97b0*/  SHF.R.U32.HI R0, RZ, 0x8, R26 ;  /* 0x00000008ff007819 */ /* 0x000fe4000001161a */
[----:B------:R-:W-:Y:S02]  /*97c0*/  SHF.R.U32.HI R3, RZ, 0x8, R19 ;  /* 0x00000008ff037819 */ /* 0x000fe40000011613 */
[----:B------:R-:W-:Y:S02]  /*97d0*/  LOP3.LUT R0, R0, 0xffff, RZ, 0xc0, !PT ;  /* 0x0000ffff00007812 */ /* 0x000fe400078ec0ff */
[----:B------:R-:W-:Y:S02]  /*97e0*/  LOP3.LUT R3, R3, 0xffff, RZ, 0xc0, !PT ;  /* 0x0000ffff03037812 */ /* 0x000fe400078ec0ff */
        /* <DEDUP_REMOVED lines=8> */
[----:B------:R-:W-:Y:S02]  /*9870*/  PRMT R25, R5, 0x3340, R2 ;  /* 0x0000334005197816 */ /* 0x000fe40000000002 */
[----:B------:R-:W-:Y:S02]  /*9880*/  SHF.R.U32.HI R3, RZ, 0x8, R37 ;  /* 0x00000008ff037819 */ /* 0x000fe40000011625 */
[----:B------:R-:W-:Y:S02]  /*9890*/  SHF.R.U32.HI R0, RZ, 0x8, R58 ;  /* 0x00000008ff007819 */ /* 0x000fe4000001163a */
[----:B------:R-:W-:Y:S02]  /*98a0*/  SHF.R.U32.HI R5, RZ, 0x8, R66 ;  /* 0x00000008ff057819 */ /* 0x000fe40000011642 */
[----:B------:R-:W-:-:S02]  /*98b0*/  LOP3.LUT R3, R3, 0xffff, RZ, 0xc0, !PT ;  /* 0x0000ffff03037812 */ /* 0x000fc400078ec0ff */
[----:B------:R-:W-:Y:S02]  /*98c0*/  LOP3.LUT R0, R0, 0xffff, RZ, 0xc0, !PT ;  /* 0x0000ffff00007812 */ /* 0x000fe400078ec0ff */
[----:B------:R-:W-:Y:S02]  /*98d0*/  LOP3.LUT R5, R5, 0xffff, RZ, 0xc0, !PT ;  /* 0x0000ffff05057812 */ /* 0x000fe400078ec0ff */
[----:B------:R-:W-:Y:S02]  /*98e0*/  PRMT R18, R0, 0x3340, R3 ;  /* 0x0000334000127816 */ /* 0x000fe40000000003 */
[----:B------:R-:W-:Y:S02]  /*98f0*/  PRMT R33, R5, 0x3340, R2 ;  /* 0x0000334005217816 */ /* 0x000fe40000000002 */
[----:B------:R-:W-:Y:S02]  /*9900*/  SHF.R.U32.HI R0, RZ, 0x8, R72 ;  /* 0x00000008ff007819 */ /* 0x000fe40000011648 */
[----:B------:R-:W-:-:S02]  /*9910*/  SHF.R.U32.HI R3, RZ, 0x8, R74 ;  /* 0x00000008ff037819 */ /* 0x000fc4000001164a */
[----:B------:R-:W-:Y:S02]  /*9920*/  SHF.R.U32.HI R5, RZ, 0x8, R43 ;  /* 0x00000008ff057819 */ /* 0x000fe4000001162b */
[----:B------:R-:W-:Y:S02]  /*9930*/  LOP3.LUT R37, R0, 0xffff, RZ, 0xc0, !PT ;  /* 0x0000ffff00257812 */ /* 0x000fe400078ec0ff */
[----:B------:R-:W-:Y:S02]  /*9940*/  LOP3.LUT R0, R5, 0xffff, RZ, 0xc0, !PT ;  /* 0x0000ffff05007812 */ /* 0x000fe400078ec0ff */
[----:B------:R-:W-:Y:S02]  /*9950*/  LOP3.LUT R3, R3, 0xffff, RZ, 0xc0, !PT ;  /* 0x0000ffff03037812 */ /* 0x000fe400078ec0ff */
[----:B------:R-:W-:Y:S02]  /*9960*/  PRMT R19, R4, 0x3340, R1 ;  /* 0x0000334004137816 */ /* 0x000fe40000000001 */
[----:B------:R-:W-:-:S02]  /*9970*/  PRMT R0, R3, 0x3340, R0 ;  /* 0x0000334003007816 */ /* 0x000fc40000000000 */
[----:B------:R-:W-:Y:S02]  /*9980*/  PRMT R11, R8, 0x5410, R11 ;  /* 0x00005410080b7816 */ /* 0x000fe4000000000b */
[----:B------:R-:W-:Y:S02]  /*9990*/  PRMT R3, R10, 0x5410, R13 ;  /* 0x000054100a037816 */ /* 0x000fe4000000000d */
[----:B------:R-:W-:Y:S02]  /*99a0*/  PRMT R25, R14, 0x5410, R25 ;  /* 0x000054100e197816 */ /* 0x000fe40000000019 */
[----:B------:R-:W-:Y:S02]  /*99b0*/  PRMT R19, R12, 0x5410, R19 ;  /* 0x000054100c137816 */ /* 0x000fe40000000013 */
[----:B------:R-:W-:Y:S02]  /*99c0*/  PRMT R14, R15, 0x4210, R38 ;  /* 0x000042100f0e7816 */ /* 0x000fe40000000026 */
[----:B------:R-:W-:-:S02]  /*99d0*/  PRMT R12, R9, 0x4210, R36 ;  /* 0x00004210090c7816 */ /* 0x000fc40000000024 */
[----:B------:R-:W-:Y:S02]  /*99e0*/  PRMT R13, R11, 0x5210, R36 ;  /* 0x000052100b0d7816 */ /* 0x000fe40000000024 */
[----:B------:R-:W-:Y:S01]  /*99f0*/  PRMT R15, R3, 0x5210, R38 ;  /* 0x00005210030f7816 */ /* 0x000fe20000000026 */
[----:B------:R-:W-:Y:S01]  /*9a00*/  BAR.SYNC.DEFER_BLOCKING 0x0 ;  /* 0x0000000000007b1d */ /* 0x000fe20000010000 */
[----:B------:R-:W-:Y:S02]  /*9a10*/  SHF.R.U32.HI R4, RZ, 0x8, R64 ;  /* 0x00000008ff047819 */ /* 0x000fe40000011640 */
[----:B------:R-:W-:Y:S02]  /*9a20*/  PRMT R5, R6, 0x3340, R1 ;  /* 0x0000334006057816 */ /* 0x000fe40000000001 */
[----:B------:R-:W-:-:S03]  /*9a30*/  LOP3.LUT R4, R4, 0xffff, RZ, 0xc0, !PT ;  /* 0x0000ffff04047812 */ /* 0x000fc600078ec0ff */
[----:B------:R-:W0:Y:S01]  /*9a40*/  LDC R3, c[0x0][0x248] ;  /* 0x00009200ff037b82 */ /* 0x000e220000000800 */
[----:B------:R-:W-:Y:S02]  /*9a50*/  PRMT R8, R17, 0x4210, R52 ;  /* 0x0000421011087816 */ /* 0x000fe40000000034 */
[----:B------:R-:W-:Y:S02]  /*9a60*/  PRMT R29, R4, 0x3340, R1 ;  /* 0x00003340041d7816 */ /* 0x000fe40000000001 */
[----:B------:R-:W-:Y:S02]  /*9a70*/  SHF.R.U32.HI R4, RZ, 0x8, R41 ;  /* 0x00000008ff047819 */ /* 0x000fe40000011629 */
[----:B------:R-:W-:Y:S02]  /*9a80*/  PRMT R41, R7, 0x3340, R2 ;  /* 0x0000334007297816 */ /* 0x000fe40000000002 */
[----:B------:R-:W-:Y:S02]  /*9a90*/  LOP3.LUT R4, R4, 0xffff, RZ, 0xc0, !PT ;  /* 0x0000ffff04047812 */ /* 0x000fe400078ec0ff */
[----:B------:R-:W-:-:S02]  /*9aa0*/  PRMT R9, R19, 0x5210, R52 ;  /* 0x0000521013097816 */ /* 0x000fc40000000034 */
[----:B------:R-:W-:Y:S02]  /*9ab0*/  PRMT R4, R37, 0x3340, R4 ;  /* 0x0000334025047816 */ /* 0x000fe40000000004 */
[--C-:B------:R-:W-:Y:S02]  /*9ac0*/  PRMT R10, R23, 0x4210, R54.reuse ;  /* 0x00004210170a7816 */ /* 0x100fe40000000036 */
[----:B------:R-:W-:Y:S01]  /*9ad0*/  PRMT R37, R4, 0x5410, R5 ;  /* 0x0000541004257816 */ /* 0x000fe20000000005 */
[----:B------:R-:W-:Y:S01]  /*9ae0*/  STSM.16.M88.4 [R21], R12 ;  /* 0x0000000c15007844 */ /* 0x000fe20000000200 */
[----:B------:R-:W-:Y:S02]  /*9af0*/  PRMT R11, R25, 0x5210, R54 ;  /* 0x00005210190b7816 */ /* 0x000fe40000000036 */
[----:B------:R-:W-:Y:S01]  /*9b00*/  PRMT R29, R16, 0x5410, R29 ;  /* 0x00005410101d7816 */ /* 0x000fe2000000001d */
[----:B------:R-:W-:Y:S01]  /*9b10*/  BAR.SYNC.DEFER_BLOCKING 0x0 ;  /* 0x0000000000007b1d */ /* 0x000fe20000010000 */
[----:B------:R-:W-:-:S02]  /*9b20*/  PRMT R33, R18, 0x5410, R33 ;  /* 0x0000541012217816 */ /* 0x000fc40000000021 */
[C---:B--2---:R-:W-:Y:S01]  /*9b30*/  ISETP.GE.AND P0, PT, R131.reuse, UR4, PT ;  /* 0x0000000483007c0c */ /* 0x044fe2000bf06270 */
[----:B0-----:R-:W-:Y:S01]  /*9b40*/  IMAD R17, R2, R3, RZ ;  /* 0x0000000302117224 */ /* 0x001fe200078e02ff */
[----:B------:R-:W-:Y:S01]  /*9b50*/  PRMT R41, R0, 0x5410, R41 ;  /* 0x0000541000297816 */ /* 0x000fe20000000029 */
[----:B------:R-:W-:Y:S01]  /*9b60*/  ULDC UR4, c[0x0][0x244] ;  /* 0x0000910000047ab9 */ /* 0x000fe20000000800 */
[----:B------:R-:W0:Y:S01]  /*9b70*/  LDS.128 R4, [R20] ;  /* 0x0000000014047984 */ /* 0x000e220000000c00 */
[----:B------:R-:W-:Y:S01]  /*9b80*/  IMAD R16, R131, UR4, RZ ;  /* 0x0000000483107c24 */ /* 0x000fe2000f8e02ff */
[----:B------:R-:W-:Y:S01]  /*9b90*/  ISETP.LT.AND P3, PT, R2, UR5, !P0 ;  /* 0x0000000502007c0c */ /* 0x000fe2000c761270 */
[----:B------:R-:W-:Y:S01]  /*9ba0*/  BAR.SYNC.DEFER_BLOCKING 0x0 ;  /* 0x0000000000007b1d */ /* 0x000fe20000010000 */
[----:B------:R-:W-:Y:S02]  /*9bb0*/  LOP3.LUT R84, R84, 0xffff, RZ, 0xc0, !PT ;  /* 0x0000ffff54547812 */ /* 0x000fe400078ec0ff */
[----:B------:R-:W-:-:S02]  /*9bc0*/  LOP3.LUT R86, R86, 0xffff, RZ, 0xc0, !PT ;  /* 0x0000ffff56567812 */ /* 0x000fc400078ec0ff */
[----:B------:R-:W-:Y:S02]  /*9bd0*/  ISETP.LT.AND P1, PT, R136, UR5, !P0 ;  /* 0x0000000588007c0c */ /* 0x000fe4000c721270 */
[----:B---3--:R-:W-:Y:S02]  /*9be0*/  ISETP.LT.AND P2, PT, R135, UR5, !P0 ;  /* 0x0000000587007c0c */ /* 0x008fe4000c741270 */
[----:B------:R-:W-:Y:S02]  /*9bf0*/  ISETP.LT.AND P5, PT, R133, UR5, !P0 ;  /* 0x0000000585007c0c */ /* 0x000fe4000c7a1270 */
[----:B------:R-:W-:Y:S01]  /*9c00*/  ISETP.LT.AND P4, PT, R132, UR5, !P0 ;  /* 0x0000000584007c0c */ /* 0x000fe2000c781270 */
[----:B------:R1:W-:Y:S01]  /*9c10*/  STSM.16.M88.4 [R21], R8 ;  /* 0x0000000815007844 */ /* 0x0003e20000000200 */
[----:B------:R-:W-:Y:S01]  /*9c20*/  BAR.SYNC.DEFER_BLOCKING 0x0 ;  /* 0x0000000000007b1d */ /* 0x000fe20000010000 */
[--C-:B-1----:R-:W-:Y:S02]  /*9c30*/  PRMT R8, R27, 0x4210, R68.reuse ;  /* 0x000042101b087816 */ /* 0x102fe40000000044 */
[----:B------:R-:W-:-:S02]  /*9c40*/  PRMT R9, R29, 0x5210, R68 ;  /* 0x000052101d097816 */ /* 0x000fc40000000044 */
[--C-:B------:R-:W-:Y:S02]  /*9c50*/  PRMT R10, R31, 0x4210, R70.reuse ;  /* 0x000042101f0a7816 */ /* 0x100fe40000000046 */
[----:B------:R-:W-:Y:S01]  /*9c60*/  PRMT R11, R33, 0x5210, R70 ;  /* 0x00005210210b7816 */ /* 0x000fe20000000046 */
[----:B------:R-:W1:Y:S01]  /*9c70*/  LDS.128 R12, [R20] ;  /* 0x00000000140c7984 */ /* 0x000e620000000c00 */
[----:B------:R-:W-:Y:S01]  /*9c80*/  BAR.SYNC.DEFER_BLOCKING 0x0 ;  /* 0x0000000000007b1d */ /* 0x000fe20000010000 */
[----:B------:R-:W-:-:S04]  /*9c90*/  IADD3 R0, P6, R16, UR6, RZ ;  /* 0x0000000610007c10 */ /* 0x000fc8000ffde0ff */
[----:B------:R-:W-:Y:S01]  /*9ca0*/  LEA.HI.X.SX32 R2, R16, UR7, 0x1, P6 ;  /* 0x0000000710027c11 */ /* 0x000fe2000b0f0eff */
[----:B------:R2:W-:Y:S01]  /*9cb0*/  STSM.16.M88.4 [R21], R8 ;  /* 0x0000000815007844 */ /* 0x0005e20000000200 */
[----:B------:R-:W-:Y:S01]  /*9cc0*/  IADD3 R22, P6, R17, R0, RZ ;  /* 0x0000000011167210 */ /* 0x000fe20007fde0ff */
[----:B------:R-:W-:-:S03]  /*9cd0*/  IMAD R25, R3, 0x2, R17 ;  /* 0x0000000203197824 */ /* 0x000fc600078e0211 */
[----:B------:R-:W-:Y:S01]  /*9ce0*/  LEA.HI.X.SX32 R23, R17, R2, 0x1, P6 ;  /* 0x0000000211177211 */ /* 0x000fe200030f0eff */
[----:B------:R-:W-:Y:S06]  /*9cf0*/  BAR.SYNC.DEFER_BLOCKING 0x0 ;  /* 0x0000000000007b1d */ /* 0x000fec0000010000 */
[----:B------:R-:W3:Y:S01]  /*9d00*/  LDS.128 R16, [R20] ;  /* 0x0000000014107984 */ /* 0x000ee20000000c00 */
[--C-:B--2---:R-:W-:Y:S02]  /*9d10*/  PRMT R8, R35, 0x4210, R84.reuse ;  /* 0x0000421023087816 */ /* 0x104fe40000000054 */
[----:B------:R-:W-:-:S02]  /*9d20*/  PRMT R9, R37, 0x5210, R84 ;  /* 0x0000521025097816 */ /* 0x000fc40000000054 */
[--C-:B------:R-:W-:Y:S02]  /*9d30*/  PRMT R10, R39, 0x4210, R86.reuse ;  /* 0x00004210270a7816 */ /* 0x100fe40000000056 */
[----:B------:R-:W-:Y:S01]  /*9d40*/  PRMT R11, R41, 0x5210, R86 ;  /* 0x00005210290b7816 */ /* 0x000fe20000000056 */
[----:B------:R-:W-:Y:S01]  /*9d50*/  BAR.SYNC.DEFER_BLOCKING 0x0 ;  /* 0x0000000000007b1d */ /* 0x000fe20000010000 */
[----:B------:R-:W-:Y:S01]  /*9d60*/  IADD3 R24, P6, R25, R0, RZ ;  /* 0x0000000019187210 */ /* 0x000fe20007fde0ff */
[----:B------:R-:W-:-:S03]  /*9d70*/  IMAD R27, R3, 0x2, R25 ;  /* 0x00000002031b7824 */ /* 0x000fc600078e0219 */
[----:B------:R-:W-:Y:S01]  /*9d80*/  LEA.HI.X.SX32 R25, R25, R2, 0x1, P6 ;  /* 0x0000000219197211 */ /* 0x000fe200030f0eff */
[----:B------:R-:W-:Y:S01]  /*9d90*/  IMAD R29, R3, 0x2, R27 ;  /* 0x00000002031d7824 */ /* 0x000fe200078e021b */
[----:B------:R2:W-:Y:S01]  /*9da0*/  STSM.16.M88.4 [R21], R8 ;  /* 0x0000000815007844 */ /* 0x0005e20000000200 */
[----:B------:R-:W-:Y:S01]  /*9db0*/  BAR.SYNC.DEFER_BLOCKING 0x0 ;  /* 0x0000000000007b1d */ /* 0x000fe20000010000 */
[----:B------:R-:W-:Y:S02]  /*9dc0*/  IADD3 R26, P6, R27, R0, RZ ;  /* 0x000000001b1a7210 */ /* 0x000fe40007fde0ff */
[----:B0-----:R-:W-:Y:S02]  /*9dd0*/  PRMT R35, R4, 0x7770, RZ ;  /* 0x0000777004237816 */ /* 0x001fe400000000ff */
[----:B------:R-:W-:Y:S02]  /*9de0*/  PRMT R31, R5, 0x7770, RZ ;  /* 0x00007770051f7816 */ /* 0x000fe400000000ff */
[----:B------:R-:W-:-:S02]  /*9df0*/  LEA.HI.X.SX32 R27, R27, R2, 0x1, P6 ;  /* 0x000000021b1b7211 */ /* 0x000fc400030f0eff */
[----:B------:R-:W-:Y:S02]  /*9e00*/  PRMT R33, R6, 0x7770, RZ ;  /* 0x0000777006217816 */ /* 0x000fe400000000ff */
[----:B--2---:R-:W-:-:S04]  /*9e10*/  IADD3 R8, P6, R29, R0, RZ ;  /* 0x000000001d087210 */ /* 0x004fc80007fde0ff */
[----:B------:R-:W-:Y:S01]  /*9e20*/  LEA.HI.X.SX32 R9, R29, R2, 0x1, P6 ;  /* 0x000000021d097211 */ /* 0x000fe200030f0eff */
[----:B------:R-:W-:Y:S04]  /*9e30*/  @P3 STG.E.U8 desc[UR16][R22.64], R35 ;  /* 0x0000002316003986 */ /* 0x000fe8000c101110 */
[----:B------:R0:W-:Y:S01]  /*9e40*/  @P1 STG.E.U8 desc[UR16][R24.64], R31 ;  /* 0x0000001f18001986 */ /* 0x0001e2000c101110 */
[----:B------:R-:W-:Y:S02]  /*9e50*/  ISETP.LT.AND P3, PT, R90, UR5, !P0 ;  /* 0x000000055a007c0c */ /* 0x000fe4000c761270 */
[----:B------:R-:W-:Y:S01]  /*9e60*/  ISETP.LT.AND P1, PT, R92, UR5, !P0 ;  /* 0x000000055c007c0c */ /* 0x000fe2000c721270 */
[----:B------:R-:W2:Y:S04]  /*9e70*/  LDL.LU R90, [R1+0x128] ;  /* 0x00012800015a7983 */ /* 0x000ea80000300800 */
[----:B------:R-:W-:Y:S01]  /*9e80*/  @P2 STG.E.U8 desc[UR16][R26.64], R33 ;  /* 0x000000211a002986 */ /* 0x000fe2000c101110 */
[----:B0-----:R-:W-:-:S03]  /*9e90*/  PRMT R31, R7, 0x7770, RZ ;  /* 0x00007770071f7816 */ /* 0x001fc600000000ff */
[----:B------:R-:W4:Y:S01]  /*9ea0*/  LDL.LU R92, [R1+0x124] ;  /* 0x00012400015c7983 */ /* 0x000f220000300800 */
[----:B------:R-:W-:-:S03]  /*9eb0*/  ISETP.LT.AND P2, PT, R91, UR5, !P0 ;  /* 0x000000055b007c0c */ /* 0x000fc6000c741270 */
[----:B------:R0:W-:Y:S01]  /*9ec0*/  @P5 STG.E.U8 desc[UR16][R8.64], R31 ;  /* 0x0000001f08005986 */ /* 0x0001e2000c101110 */
[----:B------:R-:W-:-:S03]  /*9ed0*/  ISETP.LT.AND P5, PT, R89, UR5, !P0 ;  /* 0x0000000559007c0c */ /* 0x000fc6000c7a1270 */
[----:B------:R-:W3:Y:S04]  /*9ee0*/  LDL.LU R91, [R1+0x120] ;  /* 0x00012000015b7983 */ /* 0x000ee80000300800 */
[----:B------:R-:W3:Y:S01]  /*9ef0*/  LDL.LU R89, [R1+0x11c] ;  /* 0x00011c0001597983 */ /* 0x000ee20000300800 */
[----:B------:R-:W-:-:S04]  /*9f00*/  IMAD R11, R3, 0x2, R29 ;  /* 0x00000002030b7824 */ /* 0x000fc800078e021d */
[----:B------:R-:W-:Y:S01]  /*9f10*/  IMAD R21, R3, 0x2, R11 ;  /* 0x0000000203157824 */ /* 0x000fe200078e020b */
[----:B------:R-:W-:-:S03]  /*9f20*/  IADD3 R10, P6, R11, R0, RZ ;  /* 0x000000000b0a7210 */ /* 0x000fc60007fde0ff */
[----:B------:R-:W-:Y:S01]  /*9f30*/  IMAD R25, R3, 0x2, R21 ;  /* 0x0000000203197824 */ /* 0x000fe200078e0215 */
[----:B------:R-:W-:Y:S02]  /*9f40*/  LEA.HI.X.SX32 R11, R11, R2, 0x1, P6 ;  /* 0x000000020b0b7211 */ /* 0x000fe400030f0eff */
[C---:B------:R-:W-:Y:S02]  /*9f50*/  IADD3 R22, P6, R21.reuse, R0, RZ ;  /* 0x0000000015167210 */ /* 0x040fe40007fde0ff */
[----:B------:R-:W-:Y:S02]  /*9f60*/  PRMT R29, R4, 0x7771, RZ ;  /* 0x00007771041d7816 */ /* 0x000fe400000000ff */
[----:B------:R-:W-:Y:S01]  /*9f70*/  LEA.HI.X.SX32 R23, R21, R2, 0x1, P6 ;  /* 0x0000000215177211 */ /* 0x000fe200030f0eff */
[----:B------:R-:W-:Y:S01]  /*9f80*/  IMAD R21, R3, 0x2, R25 ;  /* 0x0000000203157824 */ /* 0x000fe200078e0219 */
[----:B------:R-:W-:Y:S01]  /*9f90*/  IADD3 R24, P6, R25, R0, RZ ;  /* 0x0000000019187210 */ /* 0x000fe20007fde0ff */
[----:B------:R1:W-:Y:S01]  /*9fa0*/  @P4 STG.E.U8 desc[UR16][R10.64], R29 ;  /* 0x0000001d0a004986 */ /* 0x0003e2000c101110 */
[----:B------:R-:W-:-:S02]  /*9fb0*/  ISETP.LT.AND P4, PT, R88, UR5, !P0 ;  /* 0x0000000558007c0c */ /* 0x000fc4000c781270 */
[----:B------:R-:W-:Y:S01]  /*9fc0*/  LEA.HI.X.SX32 R25, R25, R2, 0x1, P6 ;  /* 0x0000000219197211 */ /* 0x000fe200030f0eff */
[----:B------:R-:W3:Y:S01]  /*9fd0*/  LDL.LU R88, [R1+0x118] ;  /* 0x0001180001587983 */ /* 0x000ee20000300800 */
[----:B0-----:R-:W-:Y:S01]  /*9fe0*/  IADD3 R8, P6, R21, R0, RZ ;  /* 0x0000000015087210 */ /* 0x001fe20007fde0ff */
[----:B-1----:R-:W-:-:S03]  /*9ff0*/  IMAD R11, R3, 0x2, R21 ;  /* 0x00000002030b7824 */ /* 0x002fc600078e0215 */
[----:B------:R-:W-:Y:S02]  /*a000*/  LEA.HI.X.SX32 R9, R21, R2, 0x1, P6 ;  /* 0x0000000215097211 */ /* 0x000fe400030f0eff */
[----:B------:R-:W-:Y:S02]  /*a010*/  PRMT R27, R5, 0x7771, RZ ;  /* 0x00007771051b7816 */ /* 0x000fe400000000ff */
[----:B------:R-:W-:Y:S01]  /*a020*/  IADD3 R10, P6, R11, R0, RZ ;  /* 0x000000000b0a7210 */ /* 0x000fe20007fde0ff */
[----:B------:R-:W-:Y:S01]  /*a030*/  IMAD R21, R3, 0x2, R11 ;  /* 0x0000000203157824 */ /* 0x000fe200078e020b */
[----:B------:R-:W-:Y:S02]  /*a040*/  PRMT R33, R6, 0x7771, RZ ;  /* 0x0000777106217816 */ /* 0x000fe400000000ff */
[----:B------:R-:W-:Y:S02]  /*a050*/  PRMT R29, R7, 0x7771, RZ ;  /* 0x00007771071d7816 */ /* 0x000fe400000000ff */
[----:B------:R-:W-:-:S02]  /*a060*/  LEA.HI.X.SX32 R11, R11, R2, 0x1, P6 ;  /* 0x000000020b0b7211 */ /* 0x000fc400030f0eff */
[----:B------:R-:W-:Y:S01]  /*a070*/  PRMT R31, R4, 0x7772, RZ ;  /* 0x00007772041f7816 */ /* 0x000fe200000000ff */
[----:B------:R0:W-:Y:S04]  /*a080*/  @P3 STG.E.U8 desc[UR16][R22.64], R27 ;  /* 0x0000001b16003986 */ /* 0x0001e8000c101110 */
[----:B------:R-:W-:Y:S04]  /*a090*/  @P1 STG.E.U8 desc[UR16][R24.64], R33 ;  /* 0x0000002118001986 */ /* 0x000fe8000c101110 */
[----:B------:R1:W-:Y:S04]  /*a0a0*/  @P2 STG.E.U8 desc[UR16][R8.64], R29 ;  /* 0x0000001d08002986 */ /* 0x0003e8000c101110 */
[----:B------:R1:W-:Y:S01]  /*a0b0*/  @P5 STG.E.U8 desc[UR16][R10.64], R31 ;  /* 0x0000001f0a005986 */ /* 0x0003e2000c101110 */
[----:B--2---:R-:W-:-:S03]  /*a0c0*/  ISETP.LT.AND P3, PT, R90, UR5, !P0 ;  /* 0x000000055a007c0c */ /* 0x004fc6000c761270 */
[----:B------:R-:W2:Y:S01]  /*a0d0*/  LDL.LU R90, [R1+0x114] ;  /* 0x00011400015a7983 */ /* 0x000ea20000300800 */
[----:B----4-:R-:W-:-:S03]  /*a0e0*/  ISETP.LT.AND P1, PT, R92, UR5, !P0 ;  /* 0x000000055c007c0c */ /* 0x010fc6000c721270 */
[----:B------:R-:W4:Y:S01]  /*a0f0*/  LDL.LU R92, [R1+0x110] ;  /* 0x00011000015c7983 */ /* 0x000f220000300800 */
[----:B---3--:R-:W-:-:S03]  /*a100*/  ISETP.LT.AND P2, PT, R91, UR5, !P0 ;  /* 0x000000055b007c0c */ /* 0x008fc6000c741270 */
[----:B------:R-:W3:Y:S01]  /*a110*/  LDL.LU R91, [R1+0x10c] ;  /* 0x00010c00015b7983 */ /* 0x000ee20000300800 */
[----:B------:R-:W-:-:S03]  /*a120*/  ISETP.LT.AND P5, PT, R89, UR5, !P0 ;  /* 0x0000000559007c0c */ /* 0x000fc6000c7a1270 */
[----:B------:R-:W3:Y:S01]  /*a130*/  LDL.LU R89, [R1+0x108] ;  /* 0x0001080001597983 */ /* 0x000ee20000300800 */
[----:B0-----:R-:W-:Y:S01]  /*a140*/  IMAD R27, R3, 0x2, R21 ;  /* 0x00000002031b7824 */ /* 0x001fe200078e0215 */
[----:B------:R-:W-:-:S03]  /*a150*/  IADD3 R22, P6, R21, R0, RZ ;  /* 0x0000000015167210 */ /* 0x000fc60007fde0ff */
[----:B-1----:R-:W-:Y:S01]  /*a160*/  IMAD R9, R3, 0x2, R27 ;  /* 0x0000000203097824 */ /* 0x002fe200078e021b */
[----:B------:R-:W-:Y:S02]  /*a170*/  LEA.HI.X.SX32 R23, R21, R2, 0x1, P6 ;  /* 0x0000000215177211 */ /* 0x000fe400030f0eff */
[----:B------:R-:W-:Y:S02]  /*a180*/  IADD3 R24, P6, R27, R0, RZ ;  /* 0x000000001b187210 */ /* 0x000fe40007fde0ff */
[----:B------:R-:W-:Y:S01]  /*a190*/  PRMT R33, R5, 0x7772, RZ ;  /* 0x0000777205217816 */ /* 0x000fe200000000ff */
[----:B------:R-:W-:Y:S01]  /*a1a0*/  IMAD R11, R3, 0x2, R9 ;  /* 0x00000002030b7824 */ /* 0x000fe200078e0209 */
[----:B------:R-:W-:Y:S02]  /*a1b0*/  LEA.HI.X.SX32 R25, R27, R2, 0x1, P6 ;  /* 0x000000021b197211 */ /* 0x000fe400030f0eff */
[----:B------:R-:W-:Y:S01]  /*a1c0*/  IADD3 R8, P6, R9, R0, RZ ;  /* 0x0000000009087210 */ /* 0x000fe20007fde0ff */
[----:B------:R0:W-:Y:S01]  /*a1d0*/  @P4 STG.E.U8 desc[UR16][R22.64], R33 ;  /* 0x0000002116004986 */ /* 0x0001e2000c101110 */
[----:B------:R-:W-:-:S02]  /*a1e0*/  IMAD R21, R3, 0x2, R11 ;  /* 0x0000000203157824 */ /* 0x000fc400078e020b */
[----:B------:R-:W-:Y:S02]  /*a1f0*/  LEA.HI.X.SX32 R9, R9, R2, 0x1, P6 ;  /* 0x0000000209097211 */ /* 0x000fe400030f0eff */
[----:B------:R-:W-:Y:S02]  /*a200*/  ISETP.LT.AND P4, PT, R88, UR5, !P0 ;  /* 0x0000000558007c0c */ /* 0x000fe4000c781270 */
[----:B------:R-:W3:Y:S01]  /*a210*/  LDL.LU R88, [R1+0x104] ;  /* 0x0001040001587983 */ /* 0x000ee20000300800 */
[C---:B------:R-:W-:Y:S02]  /*a220*/  IADD3 R10, P6, R11.reuse, R0, RZ ;  /* 0x000000000b0a7210 */ /* 0x040fe40007fde0ff */
[----:B------:R-:W-:Y:S02]  /*a230*/  PRMT R29, R6, 0x7772, RZ ;  /* 0x00007772061d7816 */ /* 0x000fe400000000ff */
[----:B------:R-:W-:Y:S02]  /*a240*/  LEA.HI.X.SX32 R11, R11, R2, 0x1, P6 ;  /* 0x000000020b0b7211 */ /* 0x000fe400030f0eff */
[----:B0-----:R-:W-:Y:S01]  /*a250*/  IADD3 R22, P6, R21, R0, RZ ;  /* 0x0000000015167210 */ /* 0x001fe20007fde0ff */
[----:B------:R0:W-:Y:S01]  /*a260*/  @P3 STG.E.U8 desc[UR16][R24.64], R29 ;  /* 0x0000001d18003986 */ /* 0x0001e2000c101110 */
[----:B------:R-:W-:-:S02]  /*a270*/  PRMT R31, R7, 0x7772, RZ ;  /* 0x00007772071f7816 */ /* 0x000fc400000000ff */
[----:B------:R-:W-:Y:S02]  /*a280*/  PRMT R27, R5, 0x7773, RZ ;  /* 0x00007773051b7816 */ /* 0x000fe400000000ff */
[----:B------:R-:W-:Y:S01]  /*a290*/  LEA.HI.X.SX32 R23, R21, R2, 0x1, P6 ;  /* 0x0000000215177211 */ /* 0x000fe200030f0eff */
[----:B------:R1:W-:Y:S01]  /*a2a0*/  @P1 STG.E.U8 desc[UR16][R8.64], R31 ;  /* 0x0000001f08001986 */ /* 0x0003e2000c101110 */
[----:B0-----:R-:W-:-:S05]  /*a2b0*/  PRMT R29, R4, 0x7773, RZ ;  /* 0x00007773041d7816 */ /* 0x001fca00000000ff */
        /* <DEDUP_REMOVED lines=9> */
[----:B------:R-:W4:Y:S01]  /*a350*/  LDL.LU R89, [R1+0xf4] ;  /* 0x0000f40001597983 */ /* 0x000f220000300800 */
[----:B------:R-:W-:-:S04]  /*a360*/  IMAD R5, R3, 0x2, R21 ;  /* 0x0000000203057824 */ /* 0x000fc800078e0215 */
[----:B-1----:R-:W-:Y:S01]  /*a370*/  IMAD R9, R3, 0x2, R5 ;  /* 0x0000000203097824 */ /* 0x002fe200078e0205 */
[----:B------:R-:W-:-:S03]  /*a380*/  IADD3 R4, P6, R5, R0, RZ ;  /* 0x0000000005047210 */ /* 0x000fc60007fde0ff */
[----:B------:R-:W-:Y:S01]  /*a390*/  IMAD R21, R3, 0x2, R9 ;  /* 0x0000000203157824 */ /* 0x000fe200078e0209 */
[----:B------:R-:W-:Y:S02]  /*a3a0*/  LEA.HI.X.SX32 R5, R5, R2, 0x1, P6 ;  /* 0x0000000205057211 */ /* 0x000fe400030f0eff */
[----:B------:R-:W-:Y:S02]  /*a3b0*/  IADD3 R8, P6, R9, R0, RZ ;  /* 0x0000000009087210 */ /* 0x000fe40007fde0ff */
[----:B------:R-:W-:Y:S01]  /*a3c0*/  PRMT R25, R6, 0x7773, RZ ;  /* 0x0000777306197816 */ /* 0x000fe200000000ff */
[----:B0-----:R-:W-:Y:S01]  /*a3d0*/  IMAD R11, R3, 0x2, R21 ;  /* 0x00000002030b7824 */ /* 0x001fe200078e0215 */
[----:B------:R-:W-:Y:S02]  /*a3e0*/  LEA.HI.X.SX32 R9, R9, R2, 0x1, P6 ;  /* 0x0000000209097211 */ /* 0x000fe400030f0eff */
[----:B------:R-:W-:Y:S01]  /*a3f0*/  IADD3 R6, P6, R21, R0, RZ ;  /* 0x0000000015067210 */ /* 0x000fe20007fde0ff */
[----:B------:R0:W-:Y:S01]  /*a400*/  @P4 STG.E.U8 desc[UR16][R4.64], R25 ;  /* 0x0000001904004986 */ /* 0x0001e2000c101110 */
[----:B------:R-:W-:-:S02]  /*a410*/  PRMT R23, R7, 0x7773, RZ ;  /* 0x0000777307177816 */ /* 0x000fc400000000ff */
[----:B------:R-:W-:Y:S02]  /*a420*/  ISETP.LT.AND P4, PT, R88, UR5, !P0 ;  /* 0x0000000558007c0c */ /* 0x000fe4000c781270 */
[----:B------:R-:W4:Y:S01]  /*a430*/  LDL.LU R88, [R1+0xf0] ;  /* 0x0000f00001587983 */ /* 0x000f220000300800 */
[----:B------:R-:W-:Y:S02]  /*a440*/  LEA.HI.X.SX32 R7, R21, R2, 0x1, P6 ;  /* 0x0000000215077211 */ /* 0x000fe400030f0eff */
[----:B------:R-:W-:Y:S01]  /*a450*/  IADD3 R10, P6, R11, R0, RZ ;  /* 0x000000000b0a7210 */ /* 0x000fe20007fde0ff */
[----:B0-----:R-:W-:Y:S01]  /*a460*/  IMAD R5, R3, 0x2, R11 ;  /* 0x0000000203057824 */ /* 0x001fe200078e020b */
[----:B------:R-:W-:Y:S02]  /*a470*/  PRMT R27, R12, 0x7770, RZ ;  /* 0x000077700c1b7816 */ /* 0x000fe400000000ff */
[----:B------:R-:W-:Y:S02]  /*a480*/  LEA.HI.X.SX32 R11, R11, R2, 0x1, P6 ;  /* 0x000000020b0b7211 */ /* 0x000fe400030f0eff */
[----:B------:R-:W-:Y:S01]  /*a490*/  IADD3 R4, P6, R5, R0, RZ ;  /* 0x0000000005047210 */ /* 0x000fe20007fde0ff */
[----:B------:R-:W-:Y:S01]  /*a4a0*/  @P3 STG.E.U8 desc[UR16][R8.64], R23 ;  /* 0x0000001708003986 */ /* 0x000fe2000c101110 */
[----:B------:R-:W-:Y:S01]  /*a4b0*/  PRMT R29, R13, 0x7770, RZ ;  /* 0x000077700d1d7816 */ /* 0x000fe200000000ff */
[----:B------:R-:W-:Y:S01]  /*a4c0*/  IMAD R21, R3, 0x2, R5 ;  /* 0x0000000203157824 */ /* 0x000fe200078e0205 */
[----:B------:R-:W-:Y:S01]  /*a4d0*/  LEA.HI.X.SX32 R5, R5, R2, 0x1, P6 ;  /* 0x0000000205057211 */ /* 0x000fe200030f0eff */
[----:B------:R0:W-:Y:S04]  /*a4e0*/  @P1 STG.E.U8 desc[UR16][R6.64], R27 ;  /* 0x0000001b06001986 */ /* 0x0001e8000c101110 */
[----:B------:R1:W-:Y:S01]  /*a4f0*/  @P2 STG.E.U8 desc[UR16][R10.64], R29 ;  /* 0x0000001d0a002986 */ /* 0x0003e2000c101110 */
[----:B0-----:R-:W-:-:S05]  /*a500*/  PRMT R27, R14, 0x7770, RZ ;  /* 0x000077700e1b7816 */ /* 0x001fca00000000ff */
[----:B------:R0:W-:Y:S01]  /*a510*/  @P5 STG.E.U8 desc[UR16][R4.64], R27 ;  /* 0x0000001b04005986 */ /* 0x0001e2000c101110 */
[----:B--2---:R-:W-:-:S03]  /*a520*/  ISETP.LT.AND P3, PT, R90, UR5, !P0 ;  /* 0x000000055a007c0c */ /* 0x004fc6000c761270 */
[----:B------:R-:W2:Y:S04]  /*a530*/  LDL.LU R90, [R1+0xec] ;  /* 0x0000ec00015a7983 */ /* 0x000ea80000300800 */
[----:B------:R-:W2:Y:S01]  /*a540*/  LDL.LU R22, [R1+0xe8] ;  /* 0x0000e80001167983 */ /* 0x000ea20000300800 */
[----:B---3--:R-:W-:-:S03]  /*a550*/  ISETP.LT.AND P2, PT, R91, UR5, !P0 ;  /* 0x000000055b007c0c */ /* 0x008fc6000c741270 */
[----:B------:R-:W3:Y:S01]  /*a560*/  LDL.LU R91, [R1+0xe4] ;  /* 0x0000e400015b7983 */ /* 0x000ee20000300800 */
[----:B----4-:R-:W-:-:S03]  /*a570*/  ISETP.LT.AND P5, PT, R89, UR5, !P0 ;  /* 0x0000000559007c0c */ /* 0x010fc6000c7a1270 */
[----:B------:R-:W4:Y:S01]  /*a580*/  LDL.LU R89, [R1+0xe0] ;  /* 0x0000e00001597983 */ /* 0x000f220000300800 */
[----:B------:R-:W-:Y:S01]  /*a590*/  IADD3 R8, P6, R21, R0, RZ ;  /* 0x0000000015087210 */ /* 0x000fe20007fde0ff */
[----:B------:R-:W-:-:S03]  /*a5a0*/  IMAD R7, R3, 0x2, R21 ;  /* 0x0000000203077824 */ /* 0x000fc600078e0215 */
[----:B------:R-:W-:Y:S01]  /*a5b0*/  LEA.HI.X.SX32 R9, R21, R2, 0x1, P6 ;  /* 0x0000000215097211 */ /* 0x000fe200030f0eff */
[----:B-1----:R-:W-:Y:S01]  /*a5c0*/  IMAD R11, R3, 0x2, R7 ;  /* 0x00000002030b7824 */ /* 0x002fe200078e0207 */
[----:B------:R-:W-:Y:S02]  /*a5d0*/  IADD3 R6, P6, R7, R0, RZ ;  /* 0x0000000007067210 */ /* 0x000fe40007fde0ff */
[----:B------:R-:W-:Y:S01]  /*a5e0*/  PRMT R25, R15, 0x7770, RZ ;  /* 0x000077700f197816 */ /* 0x000fe200000000ff */
[----:B------:R-:W-:Y:S01]  /*a5f0*/  IMAD R21, R3, 0x2, R11 ;  /* 0x0000000203157824 */ /* 0x000fe200078e020b */
[----:B------:R-:W-:Y:S02]  /*a600*/  LEA.HI.X.SX32 R7, R7, R2, 0x1, P6 ;  /* 0x0000000207077211 */ /* 0x000fe400030f0eff */
[----:B------:R-:W-:Y:S01]  /*a610*/  IADD3 R10, P6, R11, R0, RZ ;  /* 0x000000000b0a7210 */ /* 0x000fe20007fde0ff */
[----:B------:R1:W-:Y:S01]  /*a620*/  @P4 STG.E.U8 desc[UR16][R8.64], R25 ;  /* 0x0000001908004986 */ /* 0x0003e2000c101110 */
[----:B------:R-:W-:-:S02]  /*a630*/  ISETP.LT.AND P1, PT, R92, UR5, !P0 ;  /* 0x000000055c007c0c */ /* 0x000fc4000c721270 */
[----:B------:R-:W-:Y:S02]  /*a640*/  LEA.HI.X.SX32 R11, R11, R2, 0x1, P6 ;  /* 0x000000020b0b7211 */ /* 0x000fe400030f0eff */
[----:B0-----:R-:W-:Y:S02]  /*a650*/  IADD3 R4, P6, R21, R0, RZ ;  /* 0x0000000015047210 */ /* 0x001fe40007fde0ff */
[----:B------:R-:W-:Y:S02]  /*a660*/  ISETP.LT.AND P4, PT, R88, UR5, !P0 ;  /* 0x0000000558007c0c */ /* 0x000fe4000c781270 */
[----:B------:R-:W4:Y:S01]  /*a670*/  LDL.LU R88, [R1+0xdc] ;  /* 0x0000dc0001587983 */ /* 0x000f220000300800 */
[----:B-1----:R-:W-:Y:S01]  /*a680*/  IMAD R9, R3, 0x2, R21 ;  /* 0x0000000203097824 */ /* 0x002fe200078e0215 */
[----:B------:R-:W-:Y:S02]  /*a690*/  PRMT R23, R12, 0x7771, RZ ;  /* 0x000077710c177816 */ /* 0x000fe400000000ff */
[----:B------:R-:W-:-:S02]  /*a6a0*/  LEA.HI.X.SX32 R5, R21, R2, 0x1, P6 ;  /* 0x0000000215057211 */ /* 0x000fc400030f0eff */
[----:B------:R-:W-:Y:S01]  /*a6b0*/  IADD3 R8, P6, R9, R0, RZ ;  /* 0x0000000009087210 */ /* 0x000fe20007fde0ff */
[----:B------:R0:W-:Y:S01]  /*a6c0*/  @P3 STG.E.U8 desc[UR16][R6.64], R23 ;  /* 0x0000001706003986 */ /* 0x0001e2000c101110 */
[----:B------:R-:W-:Y:S02]  /*a6d0*/  PRMT R27, R13, 0x7771, RZ ;  /* 0x000077710d1b7816 */ /* 0x000fe400000000ff */
[----:B------:R-:W-:-:S03]  /*a6e0*/  PRMT R25, R14, 0x7771, RZ ;  /* 0x000077710e197816 */ /* 0x000fc600000000ff */
[----:B------:R-:W-:Y:S01]  /*a6f0*/  @P1 STG.E.U8 desc[UR16][R10.64], R27 ;  /* 0x0000001b0a001986 */ /* 0x000fe2000c101110 */
[----:B0-----:R-:W-:Y:S01]  /*a700*/  IMAD R7, R3, 0x2, R9 ;  /* 0x0000000203077824 */ /* 0x001fe200078e0209 */
[----:B------:R-:W-:Y:S02]  /*a710*/  LEA.HI.X.SX32 R9, R9, R2, 0x1, P6 ;  /* 0x0000000209097211 */ /* 0x000fe400030f0eff */
[----:B------:R-:W-:Y:S01]  /*a720*/  PRMT R23, R15, 0x7771, RZ ;  /* 0x000077710f177816 */ /* 0x000fe200000000ff */
[----:B------:R0:W-:Y:S04]  /*a730*/  @P2 STG.E.U8 desc[UR16][R4.64], R25 ;  /* 0x0000001904002986 */ /* 0x0001e8000c101110 */
[----:B------:R1:W-:Y:S01]  /*a740*/  @P5 STG.E.U8 desc[UR16][R8.64], R23 ;  /* 0x0000001708005986 */ /* 0x0003e2000c101110 */
[----:B--2---:R-:W-:-:S03]  /*a750*/  ISETP.LT.AND P3, PT, R90, UR5, !P0 ;  /* 0x000000055a007c0c */ /* 0x004fc6000c761270 */
[----:B------:R-:W2:Y:S01]  /*a760*/  LDL.LU R90, [R1+0xd8] ;  /* 0x0000d800015a7983 */ /* 0x000ea20000300800 */
[----:B------:R-:W-:-:S03]  /*a770*/  ISETP.LT.AND P1, PT, R22, UR5, !P0 ;  /* 0x0000000516007c0c */ /* 0x000fc6000c721270 */
[----:B------:R-:W2:Y:S01]  /*a780*/  LDL.LU R22, [R1+0xd4] ;  /* 0x0000d40001167983 */ /* 0x000ea20000300800 */
[----:B---3--:R-:W-:-:S03]  /*a790*/  ISETP.LT.AND P2, PT, R91, UR5, !P0 ;  /* 0x000000055b007c0c */ /* 0x008fc6000c741270 */
[----:B------:R-:W3:Y:S01]  /*a7a0*/  LDL.LU R91, [R1+0xd0] ;  /* 0x0000d000015b7983 */ /* 0x000ee20000300800 */
[----:B----4-:R-:W-:-:S03]  /*a7b0*/  ISETP.LT.AND P5, PT, R89, UR5, !P0 ;  /* 0x0000000559007c0c */ /* 0x010fc6000c7a1270 */
[----:B------:R-:W4:Y:S01]  /*a7c0*/  LDL.LU R89, [R1+0xcc] ;  /* 0x0000cc0001597983 */ /* 0x000f220000300800 */
[----:B------:R-:W-:Y:S01]  /*a7d0*/  IMAD R21, R3, 0x2, R7 ;  /* 0x0000000203157824 */ /* 0x000fe200078e0207 */
[----:B------:R-:W-:-:S03]  /*a7e0*/  IADD3 R6, P6, R7, R0, RZ ;  /* 0x0000000007067210 */ /* 0x000fc60007fde0ff */
[----:B0-----:R-:W-:Y:S01]  /*a7f0*/  IMAD R5, R3, 0x2, R21 ;  /* 0x0000000203057824 */ /* 0x001fe200078e0215 */
[----:B------:R-:W-:Y:S02]  /*a800*/  LEA.HI.X.SX32 R7, R7, R2, 0x1, P6 ;  /* 0x0000000207077211 */ /* 0x000fe400030f0eff */
[----:B------:R-:W-:Y:S02]  /*a810*/  IADD3 R10, P6, R21, R0, RZ ;  /* 0x00000000150a7210 */ /* 0x000fe40007fde0ff */
[----:B------:R-:W-:Y:S01]  /*a820*/  PRMT R27, R12, 0x7772, RZ ;  /* 0x000077720c1b7816 */ /* 0x000fe200000000ff */
[----:B-1----:R-:W-:Y:S01]  /*a830*/  IMAD R9, R3, 0x2, R5 ;  /* 0x0000000203097824 */ /* 0x002fe200078e0205 */
[----:B------:R-:W-:Y:S02]  /*a840*/  LEA.HI.X.SX32 R11, R21, R2, 0x1, P6 ;  /* 0x00000002150b7211 */ /* 0x000fe400030f0eff */
[----:B------:R-:W-:Y:S01]  /*a850*/  IADD3 R4, P6, R5, R0, RZ ;  /* 0x0000000005047210 */ /* 0x000fe20007fde0ff */
[----:B------:R0:W-:Y:S01]  /*a860*/  @P4 STG.E.U8 desc[UR16][R6.64], R27 ;  /* 0x0000001b06004986 */ /* 0x0001e2000c101110 */
[----:B------:R-:W-:-:S02]  /*a870*/  IMAD R21, R3, 0x2, R9 ;  /* 0x0000000203157824 */ /* 0x000fc400078e0209 */
[----:B------:R-:W-:Y:S02]  /*a880*/  LEA.HI.X.SX32 R5, R5, R2, 0x1, P6 ;  /* 0x0000000205057211 */ /* 0x000fe400030f0eff */
[----:B------:R-:W-:Y:S02]  /*a890*/  IADD3 R8, P6, R9, R0, RZ ;  /* 0x0000000009087210 */ /* 0x000fe40007fde0ff */
[----:B------:R-:W-:Y:S02]  /*a8a0*/  ISETP.LT.AND P4, PT, R88, UR5, !P0 ;  /* 0x0000000558007c0c */ /* 0x000fe4000c781270 */
[----:B------:R-:W3:Y:S01]  /*a8b0*/  LDL.LU R88, [R1+0xc8] ;  /* 0x0000c80001587983 */ /* 0x000ee20000300800 */
        /* <DEDUP_REMOVED lines=8> */
[----:B0-----:R-:W-:-:S03]  /*a940*/  PRMT R25, R12, 0x7773, RZ ;  /* 0x000077730c197816 */ /* 0x001fc600000000ff */
[----:B------:R-:W-:Y:S04]  /*a950*/  @P2 STG.E.U8 desc[UR16][R8.64], R27 ;  /* 0x0000001b08002986 */ /* 0x000fe8000c101110 */
[----:B------:R0:W-:Y:S01]  /*a960*/  @P5 STG.E.U8 desc[UR16][R6.64], R25 ;  /* 0x0000001906005986 */ /* 0x0001e2000c101110 */
[----:B--2---:R-:W-:-:S03]  /*a970*/  ISETP.LT.AND P3, PT, R90, UR5, !P0 ;  /* 0x000000055a007c0c */ /* 0x004fc6000c761270 */
[----:B------:R-:W2:Y:S01]  /*a980*/  LDL.LU R90, [R1+0xc4] ;  /* 0x0000c400015a7983 */ /* 0x000ea20000300800 */
[----:B------:R-:W-:-:S03]  /*a990*/  ISETP.LT.AND P1, PT, R22, UR5, !P0 ;  /* 0x0000000516007c0c */ /* 0x000fc6000c721270 */
[----:B------:R-:W2:Y:S04]  /*a9a0*/  LDL.LU R22, [R1+0xc0] ;  /* 0x0000c00001167983 */ /* 0x000ea80000300800 */
[----:B------:R-:W2:Y:S01]  /*a9b0*/  LDL.LU R12, [R1+0xbc] ;  /* 0x0000bc00010c7983 */ /* 0x000ea20000300800 */
[----:B----4-:R-:W-:-:S03]  /*a9c0*/  ISETP.LT.AND P5, PT, R89, UR5, !P0 ;  /* 0x0000000559007c0c */ /* 0x010fc6000c7a1270 */
[----:B------:R-:W4:Y:S01]  /*a9d0*/  LDL.LU R89, [R1+0xb8] ;  /* 0x0000b80001597983 */ /* 0x000f220000300800 */
[----:B------:R-:W-:-:S04]  /*a9e0*/  IMAD R11, R3, 0x2, R21 ;  /* 0x00000002030b7824 */ /* 0x000fc800078e0215 */
[----:B-1----:R-:W-:Y:S01]  /*a9f0*/  IMAD R5, R3, 0x2, R11 ;  /* 0x0000000203057824 */ /* 0x002fe200078e020b */
[----:B------:R-:W-:Y:S02]  /*aa00*/  IADD3 R10, P6, R11, R0, RZ ;  /* 0x000000000b0a7210 */ /* 0x000fe40007fde0ff */
[----:B------:R-:W-:Y:S01]  /*aa10*/  PRMT R23, R13, 0x7773, RZ ;  /* 0x000077730d177816 */ /* 0x000fe200000000ff */
[----:B------:R-:W-:Y:S01]  /*aa20*/  IMAD R13, R3, 0x2, R5 ;  /* 0x00000002030d7824 */ /* 0x000fe200078e0205 */
[----:B------:R-:W-:Y:S02]  /*aa30*/  LEA.HI.X.SX32 R11, R11, R2, 0x1, P6 ;  /* 0x000000020b0b7211 */ /* 0x000fe400030f0eff */
[----:B------:R-:W-:Y:S01]  /*aa40*/  IADD3 R4, P6, R5, R0, RZ ;  /* 0x0000000005047210 */ /* 0x000fe20007fde0ff */
[----:B0-----:R-:W-:-:S03]  /*aa50*/  IMAD R7, R3, 0x2, R13 ;  /* 0x0000000203077824 */ /* 0x001fc600078e020d */
[----:B------:R-:W-:Y:S02]  /*aa60*/  LEA.HI.X.SX32 R5, R5, R2, 0x1, P6 ;  /* 0x0000000205057211 */ /* 0x000fe400030f0eff */
[C---:B------:R-:W-:Y:S01]  /*aa70*/  IADD3 R8, P6, R13.reuse, R0, RZ ;  /* 0x000000000d087210 */ /* 0x040fe20007fde0ff */
[----:B------:R0:W-:Y:S01]  /*aa80*/  @P4 STG.E.U8 desc[UR16][R10.64], R23 ;  /* 0x000000170a004986 */ /* 0x0001e2000c101110 */
[----:B------:R-:W-:Y:S02]  /*aa90*/  PRMT R21, R14, 0x7773, RZ ;  /* 0x000077730e157816 */ /* 0x000fe400000000ff */
[----:B---3--:R-:W-:Y:S02]  /*aaa0*/  ISETP.LT.AND P4, PT, R88, UR5, !P0 ;  /* 0x0000000558007c0c */ /* 0x008fe4000c781270 */
[----:B------:R-:W3:Y:S01]  /*aab0*/  LDL.LU R88, [R1+0xb4] ;  /* 0x0000b40001587983 */ /* 0x000ee20000300800 */
[----:B------:R-:W-:Y:S02]  /*aac0*/  LEA.HI.X.SX32 R9, R13, R2, 0x1, P6 ;  /* 0x000000020d097211 */ /* 0x000fe400030f0eff */
[----:B------:R-:W-:Y:S01]  /*aad0*/  ISETP.LT.AND P2, PT, R91, UR5, !P0 ;  /* 0x000000055b007c0c */ /* 0x000fe2000c741270 */
[----:B------:R-:W3:Y:S01]  /*aae0*/  LDL.LU R14, [R1+0xb0] ;  /* 0x0000b000010e7983 */ /* 0x000ee20000300800 */
[----:B------:R-:W-:Y:S01]  /*aaf0*/  IADD3 R6, P6, R7, R0, RZ ;  /* 0x0000000007067210 */ /* 0x000fe20007fde0ff */
[----:B0-----:R-:W-:-:S03]  /*ab00*/  IMAD R11, R3, 0x2, R7 ;  /* 0x00000002030b7824 */ /* 0x001fc600078e0207 */
[----:B------:R-:W-:Y:S02]  /*ab10*/  LEA.HI.X.SX32 R7, R7, R2, 0x1, P6 ;  /* 0x0000000207077211 */ /* 0x000fe400030f0eff */
[----:B------:R-:W-:Y:S01]  /*ab20*/  IADD3 R10, P6, R11, R0, RZ ;  /* 0x000000000b0a7210 */ /* 0x000fe20007fde0ff */
[----:B------:R-:W-:Y:S01]  /*ab30*/  IMAD R13, R3, 0x2, R11 ;  /* 0x00000002030d7824 */ /* 0x000fe200078e020b */
[----:B------:R-:W-:Y:S02]  /*ab40*/  PRMT R15, R15, 0x7773, RZ ;  /* 0x000077730f0f7816 */ /* 0x000fe400000000ff */
[----:B------:R-:W-:Y:S02]  /*ab50*/  PRMT R25, R16, 0x7770, RZ ;  /* 0x0000777010197816 */ /* 0x000fe400000000ff */
[----:B------:R-:W-:Y:S02]  /*ab60*/  LEA.HI.X.SX32 R11, R11, R2, 0x1, P6 ;  /* 0x000000020b0b7211 */ /* 0x000fe400030f0eff */
[----:B------:R-:W-:Y:S01]  /*ab70*/  PRMT R23, R17, 0x7770, RZ ;  /* 0x0000777011177816 */ /* 0x000fe200000000ff */
[----:B------:R0:W-:Y:S04]  /*ab80*/  @P3 STG.E.U8 desc[UR16][R4.64], R21 ;  /* 0x0000001504003986 */ /* 0x0001e8000c101110 */
[----:B------:R1:W-:Y:S04]  /*ab90*/  @P1 STG.E.U8 desc[UR16][R8.64], R15 ;  /* 0x0000000f08001986 */ /* 0x0003e8000c101110 */
[----:B------:R1:W-:Y:S04]  /*aba0*/  @P2 STG.E.U8 desc[UR16][R6.64], R25 ;  /* 0x0000001906002986 */ /* 0x0003e8000c101110 */
[----:B------:R1:W-:Y:S01]  /*abb0*/  @P5 STG.E.U8 desc[UR16][R10.64], R23 ;  /* 0x000000170a005986 */ /* 0x0003e2000c101110 */
[----:B--2---:R-:W-:-:S03]  /*abc0*/  ISETP.LT.AND P1, PT, R22, UR5, !P0 ;  /* 0x0000000516007c0c */ /* 0x004fc6000c721270 */
[----:B------:R-:W2:Y:S01]  /*abd0*/  LDL.LU R22, [R1+0xac] ;  /* 0x0000ac0001167983 */ /* 0x000ea20000300800 */
[----:B------:R-:W-:-:S03]  /*abe0*/  ISETP.LT.AND P2, PT, R12, UR5, !P0 ;  /* 0x000000050c007c0c */ /* 0x000fc6000c741270 */
[----:B------:R-:W2:Y:S01]  /*abf0*/  LDL.LU R12, [R1+0xa8] ;  /* 0x0000a800010c7983 */ /* 0x000ea20000300800 */
[----:B----4-:R-:W-:-:S03]  /*ac00*/  ISETP.LT.AND P5, PT, R89, UR5, !P0 ;  /* 0x0000000559007c0c */ /* 0x010fc6000c7a1270 */
[----:B------:R-:W4:Y:S01]  /*ac10*/  LDL.LU R89, [R1+0xa4] ;  /* 0x0000a40001597983 */ /* 0x000f220000300800 */
[----:B0-----:R-:W-:Y:S01]  /*ac20*/  IADD3 R4, P6, R13, R0, RZ ;  /* 0x000000000d047210 */ /* 0x001fe20007fde0ff */
[----:B-1----:R-:W-:Y:S01]  /*ac30*/  IMAD R9, R3, 0x2, R13 ;  /* 0x0000000203097824 */ /* 0x002fe200078e020d */
[----:B------:R-:W-:Y:S02]  /*ac40*/  ISETP.LT.AND P3, PT, R90, UR5, !P0 ;  /* 0x000000055a007c0c */ /* 0x000fe4000c761270 */
[----:B------:R-:W-:Y:S01]  /*ac50*/  LEA.HI.X.SX32 R5, R13, R2, 0x1, P6 ;  /* 0x000000020d057211 */ /* 0x000fe200030f0eff */
[----:B------:R-:W-:Y:S01]  /*ac60*/  IMAD R7, R3, 0x2, R9 ;  /* 0x0000000203077824 */ /* 0x000fe200078e0209 */
[C---:B------:R-:W-:Y:S01]  /*ac70*/  IADD3 R8, P6, R9.reuse, R0, RZ ;  /* 0x0000000009087210 */ /* 0x040fe20007fde0ff */
[----:B------:R-:W4:Y:S01]  /*ac80*/  LDL.LU R90, [R1+0xa0] ;  /* 0x0000a000015a7983 */ /* 0x000f220000300800 */
[----:B------:R-:W-:Y:S02]  /*ac90*/  PRMT R21, R18, 0x7770, RZ ;  /* 0x0000777012157816 */ /* 0x000fe400000000ff */
[----:B------:R-:W-:-:S02]  /*aca0*/  LEA.HI.X.SX32 R9, R9, R2, 0x1, P6 ;  /* 0x0000000209097211 */ /* 0x000fc400030f0eff */
[----:B------:R-:W-:Y:S01]  /*acb0*/  PRMT R15, R19, 0x7770, RZ ;  /* 0x00007770130f7816 */ /* 0x000fe200000000ff */
[----:B------:R-:W-:Y:S01]  /*acc0*/  IMAD R13, R3, 0x2, R7 ;  /* 0x00000002030d7824 */ /* 0x000fe200078e0207 */
[C---:B------:R-:W-:Y:S01]  /*acd0*/  IADD3 R6, P6, R7.reuse, R0, RZ ;  /* 0x0000000007067210 */ /* 0x040fe20007fde0ff */
[----:B------:R0:W-:Y:S03]  /*ace0*/  @P4 STG.E.U8 desc[UR16][R4.64], R21 ;  /* 0x0000001504004986 */ /* 0x0001e6000c101110 */
[----:B------:R-:W-:Y:S01]  /*acf0*/  LEA.HI.X.SX32 R7, R7, R2, 0x1, P6 ;  /* 0x0000000207077211 */ /* 0x000fe200030f0eff */
[----:B------:R1:W-:Y:S01]  /*ad00*/  @P3 STG.E.U8 desc[UR16][R8.64], R15 ;  /* 0x0000000f08003986 */ /* 0x0003e2000c101110 */
[----:B------:R-:W-:Y:S02]  /*ad10*/  IADD3 R10, P6, R13, R0, RZ ;  /* 0x000000000d0a7210 */ /* 0x000fe40007fde0ff */
[----:B---3--:R-:W-:-:S02]  /*ad20*/  ISETP.LT.AND P3, PT, R14, UR5, !P0 ;  /* 0x000000050e007c0c */ /* 0x008fc4000c761270 */
[----:B------:R-:W3:Y:S01]  /*ad30*/  LDL.LU R14, [R1+0x9c] ;  /* 0x00009c00010e7983 */ /* 0x000ee20000300800 */
[----:B0-----:R-:W-:Y:S01]  /*ad40*/  IMAD R5, R3, 0x2, R13 ;  /* 0x0000000203057824 */ /* 0x001fe200078e020d */
[----:B------:R-:W-:Y:S02]  /*ad50*/  LEA.HI.X.SX32 R11, R13, R2, 0x1, P6 ;  /* 0x000000020d0b7211 */ /* 0x000fe400030f0eff */
[----:B------:R-:W-:Y:S02]  /*ad60*/  PRMT R25, R16, 0x7771, RZ ;  /* 0x0000777110197816 */ /* 0x000fe400000000ff */
[----:B------:R-:W-:Y:S01]  /*ad70*/  IADD3 R4, P6, R5, R0, RZ ;  /* 0x0000000005047210 */ /* 0x000fe20007fde0ff */
[----:B-1----:R-:W-:Y:S01]  /*ad80*/  IMAD R9, R3, 0x2, R5 ;  /* 0x0000000203097824 */ /* 0x002fe200078e0205 */
[----:B------:R-:W-:Y:S02]  /*ad90*/  PRMT R23, R17, 0x7771, RZ ;  /* 0x0000777111177816 */ /* 0x000fe400000000ff */
[----:B------:R-:W-:-:S02]  /*ada0*/  LEA.HI.X.SX32 R5, R5, R2, 0x1, P6 ;  /* 0x0000000205057211 */ /* 0x000fc400030f0eff */
[----:B------:R-:W-:Y:S01]  /*adb0*/  PRMT R21, R18, 0x7771, RZ ;  /* 0x0000777112157816 */ /* 0x000fe200000000ff */
[----:B------:R0:W-:Y:S01]  /*adc0*/  @P1 STG.E.U8 desc[UR16][R6.64], R25 ;  /* 0x0000001906001986 */ /* 0x0001e2000c101110 */
[----:B------:R-:W-:-:S03]  /*add0*/  ISETP.LT.AND P4, PT, R88, UR5, !P0 ;  /* 0x0000000558007c0c */ /* 0x000fc6000c781270 */
[----:B------:R-:W3:Y:S04]  /*ade0*/  LDL.LU R88, [R1+0x98] ;  /* 0x0000980001587983 */ /* 0x000ee80000300800 */
[----:B------:R-:W-:Y:S04]  /*adf0*/  @P2 STG.E.U8 desc[UR16][R10.64], R23 ;  /* 0x000000170a002986 */ /* 0x000fe8000c101110 */
[----:B------:R1:W-:Y:S01]  /*ae00*/  @P5 STG.E.U8 desc[UR16][R4.64], R21 ;  /* 0x0000001504005986 */ /* 0x0003e2000c101110 */
[----:B--2---:R-:W-:-:S03]  /*ae10*/  ISETP.LT.AND P1, PT, R22, UR5, !P0 ;  /* 0x0000000516007c0c */ /* 0x004fc6000c721270 */
[----:B------:R-:W2:Y:S01]  /*ae20*/  LDL.LU R22, [R1+0x94] ;  /* 0x0000940001167983 */ /* 0x000ea20000300800 */
[----:B----4-:R-:W-:-:S03]  /*ae30*/  ISETP.LT.AND P5, PT, R89, UR5, !P0 ;  /* 0x0000000559007c0c */ /* 0x010fc6000c7a1270 */
[----:B------:R-:W4:Y:S01]  /*ae40*/  LDL.LU R89, [R1+0x90] ;  /* 0x0000900001597983 */ /* 0x000f220000300800 */
[----:B------:R-:W-:Y:S01]  /*ae50*/  IADD3 R8, P6, R9, R0, RZ ;  /* 0x0000000009087210 */ /* 0x000fe20007fde0ff */
[----:B------:R-:W-:Y:S01]  /*ae60*/  IMAD R15, R3, 0x2, R9 ;  /* 0x00000002030f7824 */ /* 0x000fe200078e0209 */
[----:B------:R-:W-:Y:S01]  /*ae70*/  ISETP.LT.AND P2, PT, R12, UR5, !P0 ;  /* 0x000000050c007c0c */ /* 0x000fe2000c741270 */
[----:B------:R-:W4:Y:S01]  /*ae80*/  LDL.LU R91, [R1+0x8c] ;  /* 0x00008c00015b7983 */ /* 0x000f220000300800 */
[----:B------:R-:W-:Y:S02]  /*ae90*/  LEA.HI.X.SX32 R9, R9, R2, 0x1, P6 ;  /* 0x0000000209097211 */ /* 0x000fe400030f0eff */
[----:B------:R-:W-:-:S04]  /*aea0*/  IADD3 R12, P6, R15, R0, RZ ;  /* 0x000000000f0c7210 */ /* 0x000fc80007fde0ff */
[----:B------:R-:W-:Y:S01]  /*aeb0*/  LEA.HI.X.SX32 R13, R15, R2, 0x1, P6 ;  /* 0x000000020f0d7211 */ /* 0x000fe200030f0eff */
[----:B------:R-:W-:Y:S01]  /*aec0*/  IMAD R15, R3, 0x2, R15 ;  /* 0x00000002030f7824 */ /* 0x000fe200078e020f */
[----:B0-----:R-:W-:Y:S02]  /*aed0*/  PRMT R7, R19, 0x7771, RZ ;  /* 0x0000777113077816 */ /* 0x001fe400000000ff */
[----:B------:R-:W-:Y:S01]  /*aee0*/  PRMT R27, R16, 0x7772, RZ ;  /* 0x00007772101b7816 */ /* 0x000fe200000000ff */
[----:B-1----:R-:W-:Y:S01]  /*aef0*/  IMAD R21, R3, 0x2, R15 ;  /* 0x0000000203157824 */ /* 0x002fe200078e020f */
[C---:B------:R-:W-:Y:S01]  /*af00*/  IADD3 R10, P6, R15.reuse, R0, RZ ;  /* 0x000000000f0a7210 */ /* 0x040fe20007fde0ff */
[----:B------:R0:W-:Y:S03]  /*af10*/  @P4 STG.E.U8 desc[UR16][R8.64], R7 ;  /* 0x0000000708004986 */ /* 0x0001e6000c101110 */
[----:B------:R-:W-:Y:S01]  /*af20*/  LEA.HI.X.SX32 R11, R15, R2, 0x1, P6 ;  /* 0x000000020f0b7211 */ /* 0x000fe200030f0eff */
[----:B------:R1:W-:Y:S01]  /*af30*/  @P3 STG.E.U8 desc[UR16][R12.64], R27 ;  /* 0x0000001b0c003986 */ /* 0x0003e2000c101110 */
[----:B---3--:R-:W-:-:S03]  /*af40*/  ISETP.LT.AND P3, PT, R14, UR5, !P0 ;  /* 0x000000050e007c0c */ /* 0x008fc6000c761270 */
[----:B------:R3:W3:Y:S01]  /*af50*/  LDS.128 R4, [R20] ;  /* 0x0000000014047984 */ /* 0x0006e20000000c00 */
[----:B------:R-:W-:Y:S01]  /*af60*/  IADD3 R14, P6, R21, R0, RZ ;  /* 0x00000000150e7210 */ /* 0x000fe20007fde0ff */
[----:B0-----:R-:W-:-:S03]  /*af70*/  IMAD R9, R3, 0x2, R21 ;  /* 0x0000000203097824 */ /* 0x001fc600078e0215 */
[----:B------:R-:W-:Y:S02]  /*af80*/  LEA.HI.X.SX32 R15, R21, R2, 0x1, P6 ;  /* 0x00000002150f7211 */ /* 0x000fe400030f0eff */
[----:B------:R-:W-:Y:S02]  /*af90*/  PRMT R25, R17, 0x7772, RZ ;  /* 0x0000777211197816 */ /* 0x000fe400000000ff */
[----:B------:R-:W-:Y:S01]  /*afa0*/  IADD3 R8, P6, R9, R0, RZ ;  /* 0x0000000009087210 */ /* 0x000fe20007fde0ff */
[----:B-1----:R-:W-:Y:S01]  /*afb0*/  IMAD R13, R3, 0x2, R9 ;  /* 0x00000002030d7824 */ /* 0x002fe200078e0209 */
[----:B------:R-:W-:Y:S02]  /*afc0*/  PRMT R23, R18, 0x7772, RZ ;  /* 0x0000777212177816 */ /* 0x000fe400000000ff */
[----:B------:R-:W-:Y:S02]  /*afd0*/  LEA.HI.X.SX32 R9, R9, R2, 0x1, P6 ;  /* 0x0000000209097211 */ /* 0x000fe400030f0eff */
[----:B------:R-:W-:Y:S01]  /*afe0*/  PRMT R27, R19, 0x7772, RZ ;  /* 0x00007772131b7816 */ /* 0x000fe200000000ff */
[----:B------:R-:W-:Y:S01]  /*aff0*/  @P1 STG.E.U8 desc[UR16][R10.64], R25 ;  /* 0x000000190a001986 */ /* 0x000fe2000c101110 */
[----:B------:R-:W-:-:S02]  /*b000*/  ISETP.LT.AND P4, PT, R90, UR5, !P0 ;  /* 0x000000055a007c0c */ /* 0x000fc4000c781270 */
[----:B------:R-:W-:Y:S01]  /*b010*/  ISETP.LT.AND P1, PT, R88, UR5, !P0 ;  /* 0x0000000558007c0c */ /* 0x000fe2000c721270 */
[----:B------:R-:W3:Y:S04]  /*b020*/  LDL.LU R90, [R1+0x88] ;  /* 0x00008800015a7983 */ /* 0x000ee80000300800 */
[----:B------:R0:W-:Y:S04]  /*b030*/  @P2 STG.E.U8 desc[UR16][R14.64], R23 ;  /* 0x000000170e002986 */ /* 0x0001e8000c101110 */
[----:B------:R-:W3:Y:S04]  /*b040*/  LDL.LU R88, [R1+0x84] ;  /* 0x0000840001587983 */ /* 0x000ee80000300800 */
[----:B------:R1:W-:Y:S01]  /*b050*/  @P5 STG.E.U8 desc[UR16][R8.64], R27 ;  /* 0x0000001b08005986 */ /* 0x0003e2000c101110 */
[----:B--2---:R-:W-:-:S03]  /*b060*/  ISETP.LT.AND P2, PT, R22, UR5, !P0 ;  /* 0x0000000516007c0c */ /* 0x004fc6000c741270 */
[----:B------:R-:W2:Y:S01]  /*b070*/  LDL.LU R22, [R1+0x80] ;  /* 0x0000800001167983 */ /* 0x000ea20000300800 */
[----:B----4-:R-:W-:-:S03]  /*b080*/  ISETP.LT.AND P5, PT, R89, UR5, !P0 ;  /* 0x0000000559007c0c */ /* 0x010fc6000c7a1270 */
[----:B------:R-:W4:Y:S04]  /*b090*/  LDL.LU R89, [R1+0x7c] ;  /* 0x00007c0001597983 */ /* 0x000f280000300800 */
[----:B---3--:R-:W3:Y:S01]  /*b0a0*/  LDL.LU R20, [R1+0x78] ;  /* 0x0000780001147983 */ /* 0x008ee20000300800 */
[----:B------:R-:W-:Y:S01]  /*b0b0*/  IMAD R21, R3, 0x2, R13 ;  /* 0x0000000203157824 */ /* 0x000fe200078e020d */
[----:B------:R-:W-:-:S03]  /*b0c0*/  IADD3 R12, P6, R13, R0, RZ ;  /* 0x000000000d0c7210 */ /* 0x000fc60007fde0ff */
[----:B0-----:R-:W-:Y:S01]  /*b0d0*/  IMAD R15, R3, 0x2, R21 ;  /* 0x00000002030f7824 */ /* 0x001fe200078e0215 */
[----:B------:R-:W-:Y:S02]  /*b0e0*/  LEA.HI.X.SX32 R13, R13, R2, 0x1, P6 ;  /* 0x000000020d0d7211 */ /* 0x000fe400030f0eff */
[----:B------:R-:W-:Y:S01]  /*b0f0*/  IADD3 R10, P6, R21, R0, RZ ;  /* 0x00000000150a7210 */ /* 0x000fe20007fde0ff */
[----:B-1----:R-:W-:-:S03]  /*b100*/  IMAD R9, R3, 0x2, R15 ;  /* 0x0000000203097824 */ /* 0x002fc600078e020f */
[----:B------:R-:W-:Y:S02]  /*b110*/  LEA.HI.X.SX32 R11, R21, R2, 0x1, P6 ;  /* 0x00000002150b7211 */ /* 0x000fe400030f0eff */
[----:B------:R-:W-:Y:S02]  /*b120*/  IADD3 R14, P6, R15, R0, RZ ;  /* 0x000000000f0e7210 */ /* 0x000fe40007fde0ff */
[----:B------:R-:W-:Y:S02]  /*b130*/  PRMT R25, R16, 0x7773, RZ ;  /* 0x0000777310197816 */ /* 0x000fe400000000ff */
[----:B------:R-:W-:Y:S01]  /*b140*/  PRMT R23, R17, 0x7773, RZ ;  /* 0x0000777311177816 */ /* 0x000fe200000000ff */
[----:B------:R-:W-:Y:S01]  /*b150*/  IMAD R17, R3, 0x2, R9 ;  /* 0x0000000203117824 */ /* 0x000fe200078e0209 */
[----:B------:R-:W-:Y:S01]  /*b160*/  LEA.HI.X.SX32 R15, R15, R2, 0x1, P6 ;  /* 0x000000020f0f7211 */ /* 0x000fe200030f0eff */
[----:B------:R-:W4:Y:S01]  /*b170*/  LDL.LU R16, [R1+0x74] ;  /* 0x0000740001107983 */ /* 0x000f220000300800 */
[----:B------:R-:W-:-:S03]  /*b180*/  IADD3 R8, P6, R9, R0, RZ ;  /* 0x0000000009087210 */ /* 0x000fc60007fde0ff */
[----:B------:R0:W-:Y:S01]  /*b190*/  @P4 STG.E.U8 desc[UR16][R12.64], R25 ;  /* 0x000000190c004986 */ /* 0x0001e2000c101110 */
[----:B------:R-:W-:-:S03]  /*b1a0*/  LEA.HI.X.SX32 R9, R9, R2, 0x1, P6 ;  /* 0x0000000209097211 */ /* 0x000fc600030f0eff */
[----:B------:R1:W-:Y:S01]  /*b1b0*/  @P3 STG.E.U8 desc[UR16][R10.64], R23 ;  /* 0x000000170a003986 */ /* 0x0003e2000c101110 */
[----:B------:R-:W-:Y:S02]  /*b1c0*/  ISETP.LT.AND P4, PT, R91, UR5, !P0 ;  /* 0x000000055b007c0c */ /* 0x000fe4000c781270 */
[----:B------:R-:W-:Y:S02]  /*b1d0*/  PRMT R21, R18, 0x7773, RZ ;  /* 0x0000777312157816 */ /* 0x000fe400000000ff */
[----:B0-----:R-:W-:Y:S01]  /*b1e0*/  IADD3 R12, P6, R17, R0, RZ ;  /* 0x00000000110c7210 */ /* 0x001fe20007fde0ff */
[----:B-1----:R-:W-:-:S03]  /*b1f0*/  IMAD R11, R3, 0x2, R17 ;  /* 0x00000002030b7824 */ /* 0x002fc600078e0211 */
[----:B------:R-:W-:Y:S01]  /*b200*/  LEA.HI.X.SX32 R13, R17, R2, 0x1, P6 ;  /* 0x00000002110d7211 */ /* 0x000fe200030f0eff */
[----:B------:R0:W-:Y:S01]  /*b210*/  @P1 STG.E.U8 desc[UR16][R14.64], R21 ;  /* 0x000000150e001986 */ /* 0x0001e2000c101110 */
[----:B------:R-:W-:Y:S02]  /*b220*/  PRMT R19, R19, 0x7773, RZ ;  /* 0x0000777313137816 */ /* 0x000fe400000000ff */
[----:B------:R-:W-:Y:S02]  /*b230*/  IADD3 R10, P6, R11, R0, RZ ;  /* 0x000000000b0a7210 */ /* 0x000fe40007fde0ff */
[----:B------:R-:W-:Y:S01]  /*b240*/  PRMT R23, R4, 0x7770, RZ ;  /* 0x0000777004177816 */ /* 0x000fe200000000ff */
[----:B------:R-:W-:Y:S01]  /*b250*/  @P2 STG.E.U8 desc[UR16][R8.64], R19 ;  /* 0x0000001308002986 */ /* 0x000fe2000c101110 */
[----:B------:R-:W-:-:S03]  /*b260*/  ISETP.LT.AND P1, PT, R88, UR5, !P0 ;  /* 0x0000000558007c0c */ /* 0x000fc6000c721270 */
[----:B------:R-:W4:Y:S01]  /*b270*/  LDL.LU R88, [R1+0x70] ;  /* 0x0000700001587983 */ /* 0x000f220000300800 */
[----:B0-----:R-:W-:Y:S01]  /*b280*/  IMAD R15, R3, 0x2, R11 ;  /* 0x00000002030f7824 */ /* 0x001fe200078e020b */
[----:B------:R-:W-:Y:S02]  /*b290*/  LEA.HI.X.SX32 R11, R11, R2, 0x1, P6 ;  /* 0x000000020b0b7211 */ /* 0x000fe400030f0eff */
[----:B------:R-:W-:Y:S01]  /*b2a0*/  PRMT R21, R5, 0x7770, RZ ;  /* 0x0000777005157816 */ /* 0x000fe200000000ff */
[----:B------:R0:W-:Y:S04]  /*b2b0*/  @P5 STG.E.U8 desc[UR16][R12.64], R23 ;  /* 0x000000170c005986 */ /* 0x0001e8000c101110 */
[----:B------:R1:W-:Y:S01]  /*b2c0*/  @P4 STG.E.U8 desc[UR16][R10.64], R21 ;  /* 0x000000150a004986 */ /* 0x0003e2000c101110 */
[----:B--2---:R-:W-:-:S03]  /*b2d0*/  ISETP.LT.AND P2, PT, R22, UR5, !P0 ;  /* 0x0000000516007c0c */ /* 0x004fc6000c741270 */
[----:B------:R-:W2:Y:S04]  /*b2e0*/  LDL.LU R22, [R1+0x6c] ;  /* 0x00006c0001167983 */ /* 0x000ea80000300800 */
[----:B------:R-:W2:Y:S01]  /*b2f0*/  LDL.LU R18, [R1+0x68] ;  /* 0x0000680001127983 */ /* 0x000ea20000300800 */
[----:B---3--:R-:W-:-:S03]  /*b300*/  ISETP.LT.AND P4, PT, R20, UR5, !P0 ;  /* 0x0000000514007c0c */ /* 0x008fc6000c781270 */
[----:B------:R-:W3:Y:S01]  /*b310*/  LDL.LU R20, [R1+0x64] ;  /* 0x0000640001147983 */ /* 0x000ee20000300800 */
[----:B------:R-:W-:Y:S01]  /*b320*/  IMAD R17, R3, 0x2, R15 ;  /* 0x0000000203117824 */ /* 0x000fe200078e020f */
[----:B------:R-:W-:Y:S02]  /*b330*/  IADD3 R14, P6, R15, R0, RZ ;  /* 0x000000000f0e7210 */ /* 0x000fe40007fde0ff */
[----:B------:R-:W-:Y:S01]  /*b340*/  ISETP.LT.AND P3, PT, R90, UR5, !P0 ;  /* 0x000000055a007c0c */ /* 0x000fe2000c761270 */
[----:B0-----:R-:W-:Y:S01]  /*b350*/  IMAD R13, R3, 0x2, R17 ;  /* 0x00000002030d7824 */ /* 0x001fe200078e0211 */
[----:B------:R-:W-:Y:S02]  /*b360*/  LEA.HI.X.SX32 R15, R15, R2, 0x1, P6 ;  /* 0x000000020f0f7211 */ /* 0x000fe400030f0eff */
[----:B------:R-:W-:Y:S01]  /*b370*/  IADD3 R8, P6, R17, R0, RZ ;  /* 0x0000000011087210 */ /* 0x000fe20007fde0ff */
[----:B-1----:R-:W-:-:S03]  /*b380*/  IMAD R11, R3, 0x2, R13 ;  /* 0x00000002030b7824 */ /* 0x002fc600078e020d */
[----:B------:R-:W-:Y:S02]  /*b390*/  LEA.HI.X.SX32 R9, R17, R2, 0x1, P6 ;  /* 0x0000000211097211 */ /* 0x000fe400030f0eff */
[----:B------:R-:W-:Y:S01]  /*b3a0*/  IADD3 R12, P6, R13, R0, RZ ;  /* 0x000000000d0c7210 */ /* 0x000fe20007fde0ff */
[----:B------:R-:W-:Y:S01]  /*b3b0*/  IMAD R17, R3, 0x2, R11 ;  /* 0x0000000203117824 */ /* 0x000fe200078e020b */
[----:B----4-:R-:W-:Y:S02]  /*b3c0*/  ISETP.LT.AND P5, PT, R89, UR5, !P0 ;  /* 0x0000000559007c0c */ /* 0x010fe4000c7a1270 */
[----:B------:R-:W-:Y:S02]  /*b3d0*/  PRMT R23, R6, 0x7770, RZ ;  /* 0x0000777006177816 */ /* 0x000fe400000000ff */
[----:B------:R-:W-:Y:S02]  /*b3e0*/  LEA.HI.X.SX32 R13, R13, R2, 0x1, P6 ;  /* 0x000000020d0d7211 */ /* 0x000fe400030f0eff */
[----:B------:R-:W-:-:S02]  /*b3f0*/  IADD3 R10, P6, R11, R0, RZ ;  /* 0x000000000b0a7210 */ /* 0x000fc40007fde0ff */
[----:B------:R-:W-:Y:S01]  /*b400*/  PRMT R19, R7, 0x7770, RZ ;  /* 0x0000777007137816 */ /* 0x000fe200000000ff */
[----:B------:R0:W-:Y:S01]  /*b410*/  @P3 STG.E.U8 desc[UR16][R14.64], R23 ;  /* 0x000000170e003986 */ /* 0x0001e2000c101110 */
[----:B------:R-:W-:Y:S02]  /*b420*/  LEA.HI.X.SX32 R11, R11, R2, 0x1, P6 ;  /* 0x000000020b0b7211 */ /* 0x000fe400030f0eff */
[----:B------:R-:W-:Y:S01]  /*b430*/  ISETP.LT.AND P3, PT, R16, UR5, !P0 ;  /* 0x0000000510007c0c */ /* 0x000fe2000c761270 */
[----:B------:R1:W-:Y:S01]  /*b440*/  @P1 STG.E.U8 desc[UR16][R8.64], R19 ;  /* 0x0000001308001986 */ /* 0x0003e2000c101110 */
[----:B------:R-:W-:-:S03]  /*b450*/  PRMT R21, R4, 0x7771, RZ ;  /* 0x0000777104157816 */ /* 0x000fc600000000ff */
[----:B------:R-:W4:Y:S01]  /*b460*/  LDL.LU R16, [R1+0x60] ;  /* 0x0000600001107983 */ /* 0x000f220000300800 */
[----:B0-----:R-:W-:Y:S02]  /*b470*/  IADD3 R14, P6, R17, R0, RZ ;  /* 0x00000000110e7210 */ /* 0x001fe40007fde0ff */
[----:B------:R-:W-:Y:S02]  /*b480*/  PRMT R23, R6, 0x7771, RZ ;  /* 0x0000777106177816 */ /* 0x000fe400000000ff */
[----:B-1----:R-:W-:Y:S02]  /*b490*/  PRMT R19, R5, 0x7771, RZ ;  /* 0x0000777105137816 */ /* 0x002fe400000000ff */
[----:B------:R-:W-:Y:S01]  /*b4a0*/  LEA.HI.X.SX32 R15, R17, R2, 0x1, P6 ;  /* 0x00000002110f7211 */ /* 0x000fe200030f0eff */
[----:B------:R0:W-:Y:S04]  /*b4b0*/  @P2 STG.E.U8 desc[UR16][R12.64], R21 ;  /* 0x000000150c002986 */ /* 0x0001e8000c101110 */
[----:B------:R1:W-:Y:S04]  /*b4c0*/  @P5 STG.E.U8 desc[UR16][R10.64], R19 ;  /* 0x000000130a005986 */ /* 0x0003e8000c101110 */
[----:B------:R1:W-:Y:S01]  /*b4d0*/  @P4 STG.E.U8 desc[UR16][R14.64], R23 ;  /* 0x000000170e004986 */ /* 0x0003e2000c101110 */
[----:B--2---:R-:W-:-:S02]  /*b4e0*/  ISETP.LT.AND P2, PT, R22, UR5, !P0 ;  /* 0x0000000516007c0c */ /* 0x004fc4000c741270 */
[----:B------:R-:W-:Y:S02]  /*b4f0*/  ISETP.LT.AND P5, PT, R18, UR5, !P0 ;  /* 0x0000000512007c0c */ /* 0x000fe4000c7a1270 */
[----:B------:R-:W2:Y:S04]  /*b500*/  LDL.LU R18, [R1+0x5c] ;  /* 0x00005c0001127983 */ /* 0x000ea80000300800 */
[----:B------:R-:W2:Y:S01]  /*b510*/  LDL.LU R22, [R1+0x58] ;  /* 0x0000580001167983 */ /* 0x000ea20000300800 */
[----:B---3--:R-:W-:-:S03]  /*b520*/  ISETP.LT.AND P4, PT, R20, UR5, !P0 ;  /* 0x0000000514007c0c */ /* 0x008fc6000c781270 */
[----:B------:R-:W3:Y:S01]  /*b530*/  LDL.LU R20, [R1+0x54] ;  /* 0x0000540001147983 */ /* 0x000ee20000300800 */
[----:B------:R-:W-:-:S04]  /*b540*/  IMAD R9, R3, 0x2, R17 ;  /* 0x0000000203097824 */ /* 0x000fc800078e0211 */
[----:B0-----:R-:W-:Y:S01]  /*b550*/  IMAD R13, R3, 0x2, R9 ;  /* 0x00000002030d7824 */ /* 0x001fe200078e0209 */
[----:B------:R-:W-:Y:S02]  /*b560*/  IADD3 R8, P6, R9, R0, RZ ;  /* 0x0000000009087210 */ /* 0x000fe40007fde0ff */
[----:B------:R-:W-:Y:S01]  /*b570*/  ISETP.LT.AND P1, PT, R88, UR5, !P0 ;  /* 0x0000000558007c0c */ /* 0x000fe2000c721270 */
[----:B------:R-:W-:Y:S01]  /*b580*/  IMAD R17, R3, 0x2, R13 ;  /* 0x0000000203117824 */ /* 0x000fe200078e020d */
[----:B------:R-:W-:Y:S02]  /*b590*/  LEA.HI.X.SX32 R9, R9, R2, 0x1, P6 ;  /* 0x0000000209097211 */ /* 0x000fe400030f0eff */
[----:B------:R-:W-:Y:S01]  /*b5a0*/  IADD3 R12, P6, R13, R0, RZ ;  /* 0x000000000d0c7210 */ /* 0x000fe20007fde0ff */
[----:B-1----:R-:W-:Y:S01]  /*b5b0*/  IMAD R19, R3, 0x2, R17 ;  /* 0x0000000203137824 */ /* 0x002fe200078e0211 */
[----:B------:R-:W-:Y:S02]  /*b5c0*/  PRMT R21, R7, 0x7771, RZ ;  /* 0x0000777107157816 */ /* 0x000fe400000000ff */
[----:B------:R-:W-:Y:S01]  /*b5d0*/  LEA.HI.X.SX32 R13, R13, R2, 0x1, P6 ;  /* 0x000000020d0d7211 */ /* 0x000fe200030f0eff */
[----:B------:R-:W-:Y:S01]  /*b5e0*/  IMAD R15, R3, 0x2, R19 ;  /* 0x00000002030f7824 */ /* 0x000fe200078e0213 */
[----:B------:R-:W-:-:S02]  /*b5f0*/  IADD3 R10, P6, R17, R0, RZ ;  /* 0x00000000110a7210 */ /* 0x000fc40007fde0ff */
[----:B------:R-:W-:Y:S02]  /*b600*/  PRMT R25, R4, 0x7772, RZ ;  /* 0x0000777204197816 */ /* 0x000fe400000000ff */
[----:B------:R-:W-:Y:S01]  /*b610*/  LEA.HI.X.SX32 R11, R17, R2, 0x1, P6 ;  /* 0x00000002110b7211 */ /* 0x000fe200030f0eff */
[----:B------:R-:W-:Y:S01]  /*b620*/  IMAD R17, R3, 0x2, R15 ;  /* 0x0000000203117824 */ /* 0x000fe200078e020f */
[----:B------:R0:W-:Y:S04]  /*b630*/  @P3 STG.E.U8 desc[UR16][R8.64], R21 ;  /* 0x0000001508003986 */ /* 0x0001e8000c101110 */
[----:B------:R1:W-:Y:S01]  /*b640*/  @P1 STG.E.U8 desc[UR16][R12.64], R25 ;  /* 0x000000190c001986 */ /* 0x0003e2000c101110 */
[----:B------:R-:W-:Y:S02]  /*b650*/  PRMT R23, R5, 0x7772, RZ ;  /* 0x0000777205177816 */ /* 0x000fe400000000ff */
[----:B0-----:R-:W-:Y:S01]  /*b660*/  IADD3 R8, P1, R19, R0, RZ ;  /* 0x0000000013087210 */ /* 0x001fe20007f3e0ff */
[----:B------:R-:W-:-:S03]  /*b670*/  IMAD R21, R3, 0x2, R17 ;  /* 0x0000000203157824 */ /* 0x000fc600078e0211 */
[----:B------:R-:W-:Y:S01]  /*b680*/  LEA.HI.X.SX32 R9, R19, R2, 0x1, P1 ;  /* 0x0000000213097211 */ /* 0x000fe200008f0eff */
[----:B------:R-:W-:Y:S01]  /*b690*/  IMAD R19, R3, 0x2, R21 ;  /* 0x0000000203137824 */ /* 0x000fe200078e0215 */
[----:B----4-:R-:W-:Y:S01]  /*b6a0*/  ISETP.LT.AND P3, PT, R16, UR5, !P0 ;  /* 0x0000000510007c0c */ /* 0x010fe2000c761270 */
[----:B------:R0:W-:Y:S01]  /*b6b0*/  @P2 STG.E.U8 desc[UR16][R10.64], R23 ;  /* 0x000000170a002986 */ /* 0x0001e2000c101110 */
[-C--:B------:R-:W-:Y:S02]  /*b6c0*/  IADD3 R16, P6, R17, R0.reuse, RZ ;  /* 0x0000000011107210 */ /* 0x080fe40007fde0ff */
[----:B------:R-:W-:Y:S01]  /*b6d0*/  IADD3 R14, P2, R15, R0, RZ ;  /* 0x000000000f0e7210 */ /* 0x000fe20007f5e0ff */
[----:B------:R-:W-:Y:S01]  /*b6e0*/  IMAD R3, R3, 0x2, R19 ;  /* 0x0000000203037824 */ /* 0x000fe200078e0213 */
[-C--:B------:R-:W-:Y:S02]  /*b6f0*/  LEA.HI.X.SX32 R17, R17, R2.reuse, 0x1, P6 ;  /* 0x0000000211117211 */ /* 0x080fe400030f0eff */
[----:B------:R-:W-:-:S02]  /*b700*/  LEA.HI.X.SX32 R15, R15, R2, 0x1, P2 ;  /* 0x000000020f0f7211 */ /* 0x000fc400010f0eff */
[-C--:B-1----:R-:W-:Y:S02]  /*b710*/  IADD3 R12, P6, R21, R0.reuse, RZ ;  /* 0x00000000150c7210 */ /* 0x082fe40007fde0ff */
[----:B0-----:R-:W-:-:S04]  /*b720*/  IADD3 R10, P1, R19, R0, RZ ;  /* 0x00000000130a7210 */ /* 0x001fc80007f3e0ff */
[-C--:B------:R-:W-:Y:S02]  /*b730*/  LEA.HI.X.SX32 R11, R19, R2.reuse, 0x1, P1 ;  /* 0x00000002130b7211 */ /* 0x080fe400008f0eff */
[----:B------:R-:W-:Y:S02]  /*b740*/  LEA.HI.X.SX32 R13, R21, R2, 0x1, P6 ;  /* 0x00000002150d7211 */ /* 0x000fe400030f0eff */
[----:B------:R-:W-:Y:S02]  /*b750*/  PRMT R25, R6, 0x7772, RZ ;  /* 0x0000777206197816 */ /* 0x000fe400000000ff */
[----:B------:R-:W-:Y:S02]  /*b760*/  PRMT R23, R7, 0x7772, RZ ;  /* 0x0000777207177816 */ /* 0x000fe400000000ff */
[----:B------:R-:W-:Y:S02]  /*b770*/  PRMT R21, R4, 0x7773, RZ ;  /* 0x0000777304157816 */ /* 0x000fe400000000ff */
[----:B------:R-:W-:Y:S01]  /*b780*/  PRMT R5, R5, 0x7773, RZ ;  /* 0x0000777305057816 */ /* 0x000fe200000000ff */
[----:B------:R0:W-:Y:S04]  /*b790*/  @P5 STG.E.U8 desc[UR16][R8.64], R25 ;  /* 0x0000001908005986 */ /* 0x0001e8000c101110 */
[----:B------:R0:W-:Y:S04]  /*b7a0*/  @P4 STG.E.U8 desc[UR16][R14.64], R23 ;  /* 0x000000170e004986 */ /* 0x0001e8000c101110 */
[----:B------:R0:W-:Y:S01]  /*b7b0*/  @P3 STG.E.U8 desc[UR16][R16.64], R21 ;  /* 0x0000001510003986 */ /* 0x0001e2000c101110 */
[----:B------:R-:W-:-:S02]  /*b7c0*/  PRMT R7, R7, 0x7773, RZ ;  /* 0x0000777307077816 */ /* 0x000fc400000000ff */
[----:B--2---:R-:W-:Y:S02]  /*b7d0*/  ISETP.LT.AND P2, PT, R18, UR5, !P0 ;  /* 0x0000000512007c0c */ /* 0x004fe4000c741270 */
[----:B------:R-:W-:Y:S02]  /*b7e0*/  ISETP.LT.AND P1, PT, R22, UR5, !P0 ;  /* 0x0000000516007c0c */ /* 0x000fe4000c721270 */
[----:B------:R-:W-:-:S04]  /*b7f0*/  IADD3 R18, P6, R3, R0, RZ ;  /* 0x0000000003127210 */ /* 0x000fc80007fde0ff */
[----:B------:R-:W-:Y:S02]  /*b800*/  LEA.HI.X.SX32 R19, R3, R2, 0x1, P6 ;  /* 0x0000000203137211 */ /* 0x000fe400030f0eff */
[----:B---3--:R-:W-:Y:S02]  /*b810*/  ISETP.LT.AND P0, PT, R20, UR5, !P0 ;  /* 0x0000000514007c0c */ /* 0x008fe4000c701270 */
[----:B------:R-:W-:Y:S01]  /*b820*/  PRMT R3, R6, 0x7773, RZ ;  /* 0x0000777306037816 */ /* 0x000fe200000000ff */
[----:B------:R0:W-:Y:S04]  /*b830*/  @P2 STG.E.U8 desc[UR16][R12.64], R5 ;  /* 0x000000050c002986 */ /* 0x0001e8000c101110 */
[----:B------:R0:W-:Y:S06]  /*b840*/  @P1 STG.E.U8 desc[UR16][R10.64], R3 ;  /* 0x000000030a001986 */ /* 0x0001ec000c101110 */
[----:B------:R-:W-:Y:S05]  /*b850*/  @!P0 EXIT ;  /* 0x000000000000894d */ /* 0x000fea0003800000 */
[----:B------:R-:W-:Y:S01]  /*b860*/  STG.E.U8 desc[UR16][R18.64], R7 ;  /* 0x0000000712007986 */ /* 0x000fe2000c101110 */
[----:B------:R-:W-:Y:S05]  /*b870*/  EXIT ;  /* 0x000000000000794d */ /* 0x000fea0003800000 */
.L_x_3:
[----:B------:R-:W-:-:S00]  /*b880*/  BRA `(.L_x_3) ;  /* 0xfffffffc00fc7947 */ /* 0x000fc0000383ffff */
[----:B------:R-:W-:-:S00]  /*b890*/  NOP ;  /* 0x0000000000007918 */ /* 0x000fc00000000000 */
        /* <DEDUP_REMOVED lines=14> */
.L_x_4:


//--------------------- .nv.shared.matmul_kernel  --------------------------
	.section	.nv.shared.matmul_kernel,"aw",@nobits
	.sectionflags	@""
	.align	16
	.zero		1024


//--------------------- .nv.shared.reserved.0     --------------------------
	.section	.nv.shared.reserved.0,"aw",@nobits
	.weak		__nv_reservedSMEM_offset_0_alias
	.size		__nv_reservedSMEM_offset_0_alias, 0, 0
	.other		__nv_reservedSMEM_offset_0_alias,@"STO_CUDA_RESERVED_SHARED STV_DEFAULT"
__nv_reservedSMEM_offset_0_alias:
	.zero		0


//--------------------- .nv.constant0.matmul_kernel --------------------------
	.section	.nv.constant0.matmul_kernel,"a",@progbits
	.sectionflags	@""
	.align	4
.nv.constant0.matmul_kernel:
	.zero		608


//--------------------- SYMBOLS --------------------------

	.type		.nv.reservedSmem.offset0,@object
	.size		.nv.reservedSmem.offset0,0x4
